//
// Generated by NVIDIA NVVM Compiler
//
// Compiler Build ID: CL-36424714
// Cuda compilation tools, release 13.0, V13.0.88
// Based on NVVM 20.0.0
//

.version 9.0
.target sm_100
.address_size 64

	// .globl	_Z15update_positionPfS_S_S_i

.visible .entry _Z15update_positionPfS_S_S_i(
	.param .u64 .ptr .align 1 _Z15update_positionPfS_S_S_i_param_0,
	.param .u64 .ptr .align 1 _Z15update_positionPfS_S_S_i_param_1,
	.param .u64 .ptr .align 1 _Z15update_positionPfS_S_S_i_param_2,
	.param .u64 .ptr .align 1 _Z15update_positionPfS_S_S_i_param_3,
	.param .u32 _Z15update_positionPfS_S_S_i_param_4
)
{
	.reg .pred 	%p<6>;
	.reg .b32 	%r<6>;
	.reg .b32 	%f<24>;
	.reg .b64 	%rd<14>;

	ld.param.u64 	%rd5, [_Z15update_positionPfS_S_S_i_param_0];
	ld.param.u64 	%rd6, [_Z15update_positionPfS_S_S_i_param_1];
	ld.param.u64 	%rd7, [_Z15update_positionPfS_S_S_i_param_2];
	ld.param.u64 	%rd8, [_Z15update_positionPfS_S_S_i_param_3];
	ld.param.u32 	%r2, [_Z15update_positionPfS_S_S_i_param_4];
	mov.u32 	%r3, %ntid.x;
	mov.u32 	%r4, %ctaid.x;
	mov.u32 	%r5, %tid.x;
	mad.lo.s32 	%r1, %r3, %r4, %r5;
	setp.ge.s32 	%p1, %r1, %r2;
	@%p1 bra 	$L__BB0_9;
	cvta.to.global.u64 	%rd9, %rd5;
	cvta.to.global.u64 	%rd10, %rd6;
	cvta.to.global.u64 	%rd11, %rd7;
	cvta.to.global.u64 	%rd12, %rd8;
	mul.wide.s32 	%rd13, %r1, 4;
	add.s64 	%rd1, %rd9, %rd13;
	ld.global.f32 	%f14, [%rd1];
	add.s64 	%rd2, %rd10, %rd13;
	ld.global.f32 	%f15, [%rd2];
	add.s64 	%rd3, %rd11, %rd13;
	ld.global.f32 	%f22, [%rd3];
	add.s64 	%rd4, %rd12, %rd13;
	ld.global.f32 	%f23, [%rd4];
	fma.rn.f32 	%f20, %f22, 0f3A03126F, %f14;
	fma.rn.f32 	%f21, %f23, 0f3A03126F, %f15;
	setp.leu.f32 	%p2, %f20, 0f457A0000;
	@%p2 bra 	$L__BB0_3;
	neg.f32 	%f22, %f22;
	mov.f32 	%f20, 0f457A0000;
	bra.uni 	$L__BB0_8;
$L__BB0_3:
	setp.geu.f32 	%p3, %f20, 0f00000000;
	@%p3 bra 	$L__BB0_5;
	neg.f32 	%f22, %f22;
	mov.f32 	%f20, 0f00000000;
	bra.uni 	$L__BB0_8;
$L__BB0_5:
	setp.leu.f32 	%p4, %f21, 0f457A0000;
	@%p4 bra 	$L__BB0_7;
	neg.f32 	%f23, %f23;
	mov.f32 	%f21, 0f457A0000;
	bra.uni 	$L__BB0_8;
$L__BB0_7:
	setp.lt.f32 	%p5, %f21, 0f00000000;
	neg.f32 	%f16, %f23;
	selp.f32 	%f21, 0f00000000, %f21, %p5;
	selp.f32 	%f23, %f16, %f23, %p5;
$L__BB0_8:
	st.global.f32 	[%rd1], %f20;
	st.global.f32 	[%rd2], %f21;
	st.global.f32 	[%rd3], %f22;
	st.global.f32 	[%rd4], %f23;
$L__BB0_9:
	ret;

}
	// .globl	_Z15update_velocityPfS_S_S_S_i
.visible .entry _Z15update_velocityPfS_S_S_S_i(
	.param .u64 .ptr .align 1 _Z15update_velocityPfS_S_S_S_i_param_0,
	.param .u64 .ptr .align 1 _Z15update_velocityPfS_S_S_S_i_param_1,
	.param .u64 .ptr .align 1 _Z15update_velocityPfS_S_S_S_i_param_2,
	.param .u64 .ptr .align 1 _Z15update_velocityPfS_S_S_S_i_param_3,
	.param .u64 .ptr .align 1 _Z15update_velocityPfS_S_S_S_i_param_4,
	.param .u32 _Z15update_velocityPfS_S_S_S_i_param_5
)
{
	.reg .pred 	%p<30>;
	.reg .b32 	%r<27>;
	.reg .b32 	%f<265>;
	.reg .b64 	%rd<61>;

	ld.param.u64 	%rd32, [_Z15update_velocityPfS_S_S_S_i_param_0];
	ld.param.u64 	%rd33, [_Z15update_velocityPfS_S_S_S_i_param_1];
	ld.param.u64 	%rd34, [_Z15update_velocityPfS_S_S_S_i_param_2];
	ld.param.u64 	%rd30, [_Z15update_velocityPfS_S_S_S_i_param_3];
	ld.param.u64 	%rd31, [_Z15update_velocityPfS_S_S_S_i_param_4];
	ld.param.u32 	%r12, [_Z15update_velocityPfS_S_S_S_i_param_5];
	cvta.to.global.u64 	%rd1, %rd31;
	cvta.to.global.u64 	%rd2, %rd30;
	cvta.to.global.u64 	%rd3, %rd34;
	cvta.to.global.u64 	%rd4, %rd33;
	cvta.to.global.u64 	%rd5, %rd32;
	mov.u32 	%r13, %ntid.x;
	mov.u32 	%r14, %ctaid.x;
	mov.u32 	%r15, %tid.x;
	mad.lo.s32 	%r1, %r13, %r14, %r15;
	setp.ge.s32 	%p1, %r1, %r12;
	@%p1 bra 	$L__BB1_25;
	mul.wide.s32 	%rd35, %r1, 4;
	add.s64 	%rd36, %rd5, %rd35;
	ld.global.f32 	%f1, [%rd36];
	add.s64 	%rd37, %rd4, %rd35;
	ld.global.f32 	%f2, [%rd37];
	add.s64 	%rd38, %rd3, %rd35;
	ld.global.f32 	%f3, [%rd38];
	add.s64 	%rd6, %rd2, %rd35;
	ld.global.f32 	%f4, [%rd6];
	add.s64 	%rd7, %rd1, %rd35;
	ld.global.f32 	%f5, [%rd7];
	setp.lt.s32 	%p2, %r12, 1;
	mov.f32 	%f263, 0f00000000;
	mov.f32 	%f264, %f263;
	@%p2 bra 	$L__BB1_24;
	setp.lt.u32 	%p3, %r12, 4;
	mov.f32 	%f239, 0f00000000;
	mov.b32 	%r26, 0;
	mov.f32 	%f240, %f239;
	@%p3 bra 	$L__BB1_13;
	neg.s32 	%r23, %r1;
	add.s64 	%rd60, %rd5, 8;
	add.s64 	%rd59, %rd4, 8;
	add.s64 	%rd58, %rd3, 8;
	add.s64 	%rd57, %rd1, 8;
	add.s64 	%rd56, %rd2, 8;
	mov.f32 	%f239, 0f00000000;
	mov.b32 	%r24, 0;
	mul.f32 	%f83, %f1, 0f4CBEBC20;
$L__BB1_4:
	.pragma "nounroll";
	ld.global.f32 	%f8, [%rd60+-8];
	ld.global.f32 	%f74, [%rd59+-8];
	ld.global.f32 	%f75, [%rd58+-8];
	sub.f32 	%f76, %f74, %f2;
	sub.f32 	%f77, %f75, %f3;
	mul.f32 	%f78, %f77, %f77;
	fma.rn.f32 	%f79, %f76, %f76, %f78;
	add.f32 	%f80, %f79, 0f3727C5AC;
	sqrt.rn.f32 	%f81, %f80;
	rcp.rn.f32 	%f82, %f81;
	mul.f32 	%f84, %f83, %f8;
	mul.f32 	%f85, %f84, %f82;
	mul.f32 	%f86, %f82, %f85;
	mul.f32 	%f87, %f82, %f86;
	fma.rn.f32 	%f241, %f76, %f87, %f240;
	fma.rn.f32 	%f242, %f77, %f87, %f239;
	setp.geu.f32 	%p4, %f80, 0f40800000;
	setp.eq.s32 	%p5, %r23, 0;
	or.pred  	%p6, %p5, %p4;
	@%p6 bra 	$L__BB1_6;
	ld.global.f32 	%f88, [%rd57+-8];
	ld.global.f32 	%f89, [%rd56+-8];
	add.f32 	%f90, %f1, %f1;
	mul.f32 	%f91, %f90, %f8;
	add.f32 	%f92, %f1, %f8;
	div.rn.f32 	%f93, %f91, %f92;
	div.rn.f32 	%f94, %f93, 0f3A03126F;
	sub.f32 	%f95, %f89, %f4;
	fma.rn.f32 	%f241, %f94, %f95, %f241;
	sub.f32 	%f96, %f88, %f5;
	fma.rn.f32 	%f242, %f94, %f96, %f242;
$L__BB1_6:
	add.s32 	%r18, %r24, 1;
	ld.global.f32 	%f15, [%rd60+-4];
	ld.global.f32 	%f97, [%rd59+-4];
	ld.global.f32 	%f98, [%rd58+-4];
	sub.f32 	%f99, %f97, %f2;
	sub.f32 	%f100, %f98, %f3;
	mul.f32 	%f101, %f100, %f100;
	fma.rn.f32 	%f102, %f99, %f99, %f101;
	add.f32 	%f103, %f102, 0f3727C5AC;
	sqrt.rn.f32 	%f104, %f103;
	rcp.rn.f32 	%f105, %f104;
	mul.f32 	%f106, %f1, 0f4CBEBC20;
	mul.f32 	%f107, %f106, %f15;
	mul.f32 	%f108, %f107, %f105;
	mul.f32 	%f109, %f105, %f108;
	mul.f32 	%f110, %f105, %f109;
	fma.rn.f32 	%f243, %f99, %f110, %f241;
	fma.rn.f32 	%f244, %f100, %f110, %f242;
	setp.geu.f32 	%p7, %f103, 0f40800000;
	setp.eq.s32 	%p8, %r1, %r18;
	or.pred  	%p9, %p8, %p7;
	@%p9 bra 	$L__BB1_8;
	ld.global.f32 	%f111, [%rd57+-4];
	ld.global.f32 	%f112, [%rd56+-4];
	add.f32 	%f113, %f1, %f1;
	mul.f32 	%f114, %f113, %f15;
	add.f32 	%f115, %f1, %f15;
	div.rn.f32 	%f116, %f114, %f115;
	div.rn.f32 	%f117, %f116, 0f3A03126F;
	sub.f32 	%f118, %f112, %f4;
	fma.rn.f32 	%f243, %f117, %f118, %f243;
	sub.f32 	%f119, %f111, %f5;
	fma.rn.f32 	%f244, %f117, %f119, %f244;
$L__BB1_8:
	add.s32 	%r19, %r24, 2;
	ld.global.f32 	%f22, [%rd60];
	ld.global.f32 	%f120, [%rd59];
	ld.global.f32 	%f121, [%rd58];
	sub.f32 	%f122, %f120, %f2;
	sub.f32 	%f123, %f121, %f3;
	mul.f32 	%f124, %f123, %f123;
	fma.rn.f32 	%f125, %f122, %f122, %f124;
	add.f32 	%f126, %f125, 0f3727C5AC;
	sqrt.rn.f32 	%f127, %f126;
	rcp.rn.f32 	%f128, %f127;
	mul.f32 	%f129, %f1, 0f4CBEBC20;
	mul.f32 	%f130, %f129, %f22;
	mul.f32 	%f131, %f130, %f128;
	mul.f32 	%f132, %f128, %f131;
	mul.f32 	%f133, %f128, %f132;
	fma.rn.f32 	%f245, %f122, %f133, %f243;
	fma.rn.f32 	%f246, %f123, %f133, %f244;
	setp.geu.f32 	%p10, %f126, 0f40800000;
	setp.eq.s32 	%p11, %r1, %r19;
	or.pred  	%p12, %p11, %p10;
	@%p12 bra 	$L__BB1_10;
	ld.global.f32 	%f134, [%rd57];
	ld.global.f32 	%f135, [%rd56];
	add.f32 	%f136, %f1, %f1;
	mul.f32 	%f137, %f136, %f22;
	add.f32 	%f138, %f1, %f22;
	div.rn.f32 	%f139, %f137, %f138;
	div.rn.f32 	%f140, %f139, 0f3A03126F;
	sub.f32 	%f141, %f135, %f4;
	fma.rn.f32 	%f245, %f140, %f141, %f245;
	sub.f32 	%f142, %f134, %f5;
	fma.rn.f32 	%f246, %f140, %f142, %f246;
$L__BB1_10:
	add.s32 	%r20, %r24, 3;
	ld.global.f32 	%f29, [%rd60+4];
	ld.global.f32 	%f143, [%rd59+4];
	ld.global.f32 	%f144, [%rd58+4];
	sub.f32 	%f145, %f143, %f2;
	sub.f32 	%f146, %f144, %f3;
	mul.f32 	%f147, %f146, %f146;
	fma.rn.f32 	%f148, %f145, %f145, %f147;
	add.f32 	%f149, %f148, 0f3727C5AC;
	sqrt.rn.f32 	%f150, %f149;
	rcp.rn.f32 	%f151, %f150;
	mul.f32 	%f152, %f1, 0f4CBEBC20;
	mul.f32 	%f153, %f152, %f29;
	mul.f32 	%f154, %f153, %f151;
	mul.f32 	%f155, %f151, %f154;
	mul.f32 	%f156, %f151, %f155;
	fma.rn.f32 	%f240, %f145, %f156, %f245;
	fma.rn.f32 	%f239, %f146, %f156, %f246;
	setp.geu.f32 	%p13, %f149, 0f40800000;
	setp.eq.s32 	%p14, %r1, %r20;
	or.pred  	%p15, %p14, %p13;
	@%p15 bra 	$L__BB1_12;
	ld.global.f32 	%f157, [%rd57+4];
	ld.global.f32 	%f158, [%rd56+4];
	add.f32 	%f159, %f1, %f1;
	mul.f32 	%f160, %f159, %f29;
	add.f32 	%f161, %f1, %f29;
	div.rn.f32 	%f162, %f160, %f161;
	div.rn.f32 	%f163, %f162, 0f3A03126F;
	sub.f32 	%f164, %f158, %f4;
	fma.rn.f32 	%f240, %f163, %f164, %f240;
	sub.f32 	%f165, %f157, %f5;
	fma.rn.f32 	%f239, %f163, %f165, %f239;
$L__BB1_12:
	add.s32 	%r24, %r24, 4;
	add.s32 	%r23, %r23, 4;
	add.s64 	%rd60, %rd60, 16;
	add.s64 	%rd59, %rd59, 16;
	add.s64 	%rd58, %rd58, 16;
	add.s64 	%rd57, %rd57, 16;
	add.s64 	%rd56, %rd56, 16;
	and.b32  	%r26, %r12, 2147483644;
	setp.ne.s32 	%p16, %r24, %r26;
	@%p16 bra 	$L__BB1_4;
$L__BB1_13:
	and.b32  	%r9, %r12, 3;
	setp.eq.s32 	%p17, %r9, 0;
	@%p17 bra 	$L__BB1_23;
	setp.eq.s32 	%p18, %r9, 1;
	@%p18 bra 	$L__BB1_20;
	ld.param.u64 	%rd54, [_Z15update_velocityPfS_S_S_S_i_param_4];
	ld.param.u64 	%rd52, [_Z15update_velocityPfS_S_S_S_i_param_3];
	cvta.to.global.u64 	%rd23, %rd54;
	cvta.to.global.u64 	%rd24, %rd52;
	add.f32 	%f40, %f1, %f1;
	mul.wide.u32 	%rd39, %r26, 4;
	add.s64 	%rd25, %rd5, %rd39;
	ld.global.f32 	%f41, [%rd25];
	add.s64 	%rd26, %rd4, %rd39;
	ld.global.f32 	%f167, [%rd26];
	add.s64 	%rd27, %rd3, %rd39;
	ld.global.f32 	%f168, [%rd27];
	sub.f32 	%f169, %f167, %f2;
	sub.f32 	%f170, %f168, %f3;
	mul.f32 	%f171, %f170, %f170;
	fma.rn.f32 	%f172, %f169, %f169, %f171;
	add.f32 	%f173, %f172, 0f3727C5AC;
	sqrt.rn.f32 	%f174, %f173;
	rcp.rn.f32 	%f175, %f174;
	mul.f32 	%f176, %f1, 0f4CBEBC20;
	mul.f32 	%f177, %f176, %f41;
	mul.f32 	%f178, %f177, %f175;
	mul.f32 	%f179, %f175, %f178;
	mul.f32 	%f180, %f175, %f179;
	fma.rn.f32 	%f253, %f169, %f180, %f240;
	fma.rn.f32 	%f254, %f170, %f180, %f239;
	setp.geu.f32 	%p19, %f173, 0f40800000;
	setp.eq.s32 	%p20, %r1, %r26;
	or.pred  	%p21, %p20, %p19;
	@%p21 bra 	$L__BB1_17;
	mul.wide.u32 	%rd40, %r26, 4;
	add.s64 	%rd41, %rd23, %rd40;
	ld.global.f32 	%f181, [%rd41];
	add.s64 	%rd42, %rd24, %rd40;
	ld.global.f32 	%f182, [%rd42];
	mul.f32 	%f183, %f40, %f41;
	add.f32 	%f184, %f1, %f41;
	div.rn.f32 	%f185, %f183, %f184;
	div.rn.f32 	%f186, %f185, 0f3A03126F;
	sub.f32 	%f187, %f182, %f4;
	fma.rn.f32 	%f253, %f186, %f187, %f253;
	sub.f32 	%f188, %f181, %f5;
	fma.rn.f32 	%f254, %f186, %f188, %f254;
$L__BB1_17:
	add.s32 	%r21, %r26, 1;
	ld.global.f32 	%f48, [%rd25+4];
	ld.global.f32 	%f189, [%rd26+4];
	ld.global.f32 	%f190, [%rd27+4];
	sub.f32 	%f191, %f189, %f2;
	sub.f32 	%f192, %f190, %f3;
	mul.f32 	%f193, %f192, %f192;
	fma.rn.f32 	%f194, %f191, %f191, %f193;
	add.f32 	%f195, %f194, 0f3727C5AC;
	sqrt.rn.f32 	%f196, %f195;
	rcp.rn.f32 	%f197, %f196;
	mul.f32 	%f198, %f1, 0f4CBEBC20;
	mul.f32 	%f199, %f198, %f48;
	mul.f32 	%f200, %f199, %f197;
	mul.f32 	%f201, %f197, %f200;
	mul.f32 	%f202, %f197, %f201;
	fma.rn.f32 	%f240, %f191, %f202, %f253;
	fma.rn.f32 	%f239, %f192, %f202, %f254;
	setp.geu.f32 	%p22, %f195, 0f40800000;
	setp.eq.s32 	%p23, %r1, %r21;
	or.pred  	%p24, %p23, %p22;
	@%p24 bra 	$L__BB1_19;
	mul.wide.u32 	%rd43, %r26, 4;
	add.s64 	%rd44, %rd23, %rd43;
	add.s64 	%rd45, %rd24, %rd43;
	ld.global.f32 	%f203, [%rd44+4];
	ld.global.f32 	%f204, [%rd45+4];
	mul.f32 	%f205, %f40, %f48;
	add.f32 	%f206, %f1, %f48;
	div.rn.f32 	%f207, %f205, %f206;
	div.rn.f32 	%f208, %f207, 0f3A03126F;
	sub.f32 	%f209, %f204, %f4;
	fma.rn.f32 	%f240, %f208, %f209, %f240;
	sub.f32 	%f210, %f203, %f5;
	fma.rn.f32 	%f239, %f208, %f210, %f239;
$L__BB1_19:
	add.s32 	%r26, %r26, 2;
$L__BB1_20:
	and.b32  	%r22, %r12, 1;
	setp.eq.b32 	%p25, %r22, 1;
	not.pred 	%p26, %p25;
	@%p26 bra 	$L__BB1_23;
	ld.param.u64 	%rd55, [_Z15update_velocityPfS_S_S_S_i_param_4];
	ld.param.u64 	%rd53, [_Z15update_velocityPfS_S_S_S_i_param_3];
	mul.wide.u32 	%rd46, %r26, 4;
	add.s64 	%rd47, %rd5, %rd46;
	ld.global.f32 	%f59, [%rd47];
	add.s64 	%rd48, %rd4, %rd46;
	ld.global.f32 	%f211, [%rd48];
	add.s64 	%rd49, %rd3, %rd46;
	ld.global.f32 	%f212, [%rd49];
	cvta.to.global.u64 	%rd50, %rd53;
	add.s64 	%rd28, %rd50, %rd46;
	cvta.to.global.u64 	%rd51, %rd55;
	add.s64 	%rd29, %rd51, %rd46;
	sub.f32 	%f213, %f211, %f2;
	sub.f32 	%f214, %f212, %f3;
	mul.f32 	%f215, %f214, %f214;
	fma.rn.f32 	%f216, %f213, %f213, %f215;
	add.f32 	%f217, %f216, 0f3727C5AC;
	sqrt.rn.f32 	%f218, %f217;
	rcp.rn.f32 	%f219, %f218;
	mul.f32 	%f220, %f1, 0f4CBEBC20;
	mul.f32 	%f221, %f220, %f59;
	mul.f32 	%f222, %f221, %f219;
	mul.f32 	%f223, %f219, %f222;
	mul.f32 	%f224, %f219, %f223;
	fma.rn.f32 	%f240, %f213, %f224, %f240;
	fma.rn.f32 	%f239, %f214, %f224, %f239;
	setp.geu.f32 	%p27, %f217, 0f40800000;
	setp.eq.s32 	%p28, %r1, %r26;
	or.pred  	%p29, %p28, %p27;
	@%p29 bra 	$L__BB1_23;
	ld.global.f32 	%f225, [%rd29];
	ld.global.f32 	%f226, [%rd28];
	add.f32 	%f227, %f1, %f1;
	mul.f32 	%f228, %f227, %f59;
	add.f32 	%f229, %f1, %f59;
	div.rn.f32 	%f230, %f228, %f229;
	div.rn.f32 	%f231, %f230, 0f3A03126F;
	sub.f32 	%f232, %f226, %f4;
	fma.rn.f32 	%f240, %f231, %f232, %f240;
	sub.f32 	%f233, %f225, %f5;
	fma.rn.f32 	%f239, %f231, %f233, %f239;
$L__BB1_23:
	mul.f32 	%f263, %f240, 0f3A03126F;
	mul.f32 	%f264, %f239, 0f3A03126F;
$L__BB1_24:
	div.rn.f32 	%f234, %f263, %f1;
	add.f32 	%f235, %f234, %f4;
	st.global.f32 	[%rd6], %f235;
	div.rn.f32 	%f236, %f264, %f1;
	ld.global.f32 	%f237, [%rd7];
	add.f32 	%f238, %f236, %f237;
	st.global.f32 	[%rd7], %f238;
$L__BB1_25:
	ret;

}


// ===== COMPILED SASS (sm_100) =====

	.target	sm_100

	.elftype	@"ET_EXEC"


//--------------------- .note.nv.tkinfo           --------------------------
	.section	.note.nv.tkinfo,"",@"SHT_NOTE"
	.sectionflags	@"SHF_NOTE_NV_TKINFO"
	.tkinfo
        /*0018*/ 	.word	0x00000002
        /*0030*/ 	.string	""
        /*0030*/ 	.string	"ptxas"
        /*0030*/ 	.string	"Cuda compilation tools, release 13.0, V13.0.88"
        /*0030*/ 	.string	"Build cuda_13.0.r13.0/compiler.36424714_0"
        /*0030*/ 	.string	"-arch sm_100 -m 64 "



//--------------------- .note.nv.cuinfo           --------------------------
	.section	.note.nv.cuinfo,"",@"SHT_NOTE"
	.sectionflags	@"SHF_NOTE_NV_CUINFO"
        /*0018*/ 	.short	0x0002
        /*001a*/ 	.short	0x0064
        /*001c*/ 	.short	0x0082
	.zero		2


//--------------------- .nv.info                  --------------------------
	.section	.nv.info,"",@"SHT_CUDA_INFO"
	.align	4


	//----- nvinfo : EIATTR_REGCOUNT
	.align		4
        /*0000*/ 	.byte	0x04, 0x2f
        /*0002*/ 	.short	(.L_1 - .L_0)
	.align		4
.L_0:
        /*0004*/ 	.word	index@(_Z15update_positionPfS_S_S_i)
        /*0008*/ 	.word	0x00000014


	//----- nvinfo : EIATTR_FRAME_SIZE
	.align		4
.L_1:
        /*000c*/ 	.byte	0x04, 0x11
        /*000e*/ 	.short	(.L_3 - .L_2)
	.align		4
.L_2:
        /*0010*/ 	.word	index@(_Z15update_positionPfS_S_S_i)
        /*0014*/ 	.word	0x00000000


	//----- nvinfo : EIATTR_REGCOUNT
	.align		4
.L_3:
        /*0018*/ 	.byte	0x04, 0x2f
        /*001a*/ 	.short	(.L_5 - .L_4)
	.align		4
.L_4:
        /*001c*/ 	.word	index@(_Z15update_velocityPfS_S_S_S_i)
        /*0020*/ 	.word	0x00000020


	//----- nvinfo : EIATTR_FRAME_SIZE
	.align		4
.L_5:
        /*0024*/ 	.byte	0x04, 0x11
        /*0026*/ 	.short	(.L_7 - .L_6)
	.align		4
.L_6:
        /*0028*/ 	.word	index@($__internal_2_$__cuda_sm3x_div_rn_noftz_f32_slowpath)
        /*002c*/ 	.word	0x00000000


	//----- nvinfo : EIATTR_FRAME_SIZE
	.align		4
.L_7:
        /*0030*/ 	.byte	0x04, 0x11
        /*0032*/ 	.short	(.L_9 - .L_8)
	.align		4
.L_8:
        /*0034*/ 	.word	index@($__internal_1_$__cuda_sm20_sqrt_rn_f32_slowpath)
        /*0038*/ 	.word	0x00000000


	//----- nvinfo : EIATTR_FRAME_SIZE
	.align		4
.L_9:
        /*003c*/ 	.byte	0x04, 0x11
        /*003e*/ 	.short	(.L_11 - .L_10)
	.align		4
.L_10:
        /*0040*/ 	.word	index@($__internal_0_$__cuda_sm20_rcp_rn_f32_slowpath)
        /*0044*/ 	.word	0x00000000


	//----- nvinfo : EIATTR_FRAME_SIZE
	.align		4
.L_11:
        /*0048*/ 	.byte	0x04, 0x11
        /*004a*/ 	.short	(.L_13 - .L_12)
	.align		4
.L_12:
        /*004c*/ 	.word	index@(_Z15update_velocityPfS_S_S_S_i)
        /*0050*/ 	.word	0x00000000


	//----- nvinfo : EIATTR_MIN_STACK_SIZE
	.align		4
.L_13:
        /*0054*/ 	.byte	0x04, 0x12
        /*0056*/ 	.short	(.L_15 - .L_14)
	.align		4
.L_14:
        /*0058*/ 	.word	index@(_Z15update_velocityPfS_S_S_S_i)
        /*005c*/ 	.word	0x00000000


	//----- nvinfo : EIATTR_MIN_STACK_SIZE
	.align		4
.L_15:
        /*0060*/ 	.byte	0x04, 0x12
        /*0062*/ 	.short	(.L_17 - .L_16)
	.align		4
.L_16:
        /*0064*/ 	.word	index@(_Z15update_positionPfS_S_S_i)
        /*0068*/ 	.word	0x00000000
.L_17:


//--------------------- .nv.compat                --------------------------
	.section	.nv.compat,"",@"SHT_CUDA_COMPAT_INFO"
	.align	4
        /*0000*/ 	.byte	0x02, 0x09, 0x00, 0x00, 0x02, 0x02, 0x01, 0x00, 0x02, 0x05, 0x05, 0x00, 0x03, 0x07, 0x01, 0x01
        /*0010*/ 	.byte	0x02, 0x03, 0x00, 0x00, 0x02, 0x06, 0x01, 0x00, 0x04, 0x0b, 0x08, 0x00, 0x01, 0x00, 0x00, 0x00
        /*0020*/ 	.byte	0x00, 0x00, 0x00, 0x00


//--------------------- .nv.info._Z15update_velocityPfS_S_S_S_i --------------------------
	.section	.nv.info._Z15update_velocityPfS_S_S_S_i,"",@"SHT_CUDA_INFO"
	.sectionflags	@""
	.align	4


	//----- nvinfo : EIATTR_CUDA_API_VERSION
	.align		4
        /*0000*/ 	.byte	0x04, 0x37
        /*0002*/ 	.short	(.L_19 - .L_18)
.L_18:
        /*0004*/ 	.word	0x00000082


	//----- nvinfo : EIATTR_KPARAM_INFO
	.align		4
.L_19:
        /*0008*/ 	.byte	0x04, 0x17
        /*000a*/ 	.short	(.L_21 - .L_20)
.L_20:
        /*000c*/ 	.word	0x00000000
        /*0010*/ 	.short	0x0005
        /*0012*/ 	.short	0x0028
        /*0014*/ 	.byte	0x00, 0xf0, 0x11, 0x00


	//----- nvinfo : EIATTR_KPARAM_INFO
	.align		4
.L_21:
        /*0018*/ 	.byte	0x04, 0x17
        /*001a*/ 	.short	(.L_23 - .L_22)
.L_22:
        /*001c*/ 	.word	0x00000000
        /*0020*/ 	.short	0x0004
        /*0022*/ 	.short	0x0020
        /*0024*/ 	.byte	0x00, 0xf5, 0x21, 0x00


	//----- nvinfo : EIATTR_KPARAM_INFO
	.align		4
.L_23:
        /*0028*/ 	.byte	0x04, 0x17
        /*002a*/ 	.short	(.L_25 - .L_24)
.L_24:
        /*002c*/ 	.word	0x00000000
        /*0030*/ 	.short	0x0003
        /*0032*/ 	.short	0x0018
        /*0034*/ 	.byte	0x00, 0xf5, 0x21, 0x00


	//----- nvinfo : EIATTR_KPARAM_INFO
	.align		4
.L_25:
        /*0038*/ 	.byte	0x04, 0x17
        /*003a*/ 	.short	(.L_27 - .L_26)
.L_26:
        /*003c*/ 	.word	0x00000000
        /*0040*/ 	.short	0x0002
        /*0042*/ 	.short	0x0010
        /*0044*/ 	.byte	0x00, 0xf5, 0x21, 0x00


	//----- nvinfo : EIATTR_KPARAM_INFO
	.align		4
.L_27:
        /*0048*/ 	.byte	0x04, 0x17
        /*004a*/ 	.short	(.L_29 - .L_28)
.L_28:
        /*004c*/ 	.word	0x00000000
        /*0050*/ 	.short	0x0001
        /*0052*/ 	.short	0x0008
        /*0054*/ 	.byte	0x00, 0xf5, 0x21, 0x00


	//----- nvinfo : EIATTR_KPARAM_INFO
	.align		4
.L_29:
        /*0058*/ 	.byte	0x04, 0x17
        /*005a*/ 	.short	(.L_31 - .L_30)
.L_30:
        /*005c*/ 	.word	0x00000000
        /*0060*/ 	.short	0x0000
        /*0062*/ 	.short	0x0000
        /*0064*/ 	.byte	0x00, 0xf5, 0x21, 0x00


	//----- nvinfo : EIATTR_SPARSE_MMA_MASK
	.align		4
.L_31:
        /*0068*/ 	.byte	0x03, 0x50
        /*006a*/ 	.short	0x0000


	//----- nvinfo : EIATTR_MAXREG_COUNT
	.align		4
        /*006c*/ 	.byte	0x03, 0x1b
        /*006e*/ 	.short	0x00ff


	//----- nvinfo : EIATTR_MERCURY_ISA_VERSION
	.align		4
        /*0070*/ 	.byte	0x03, 0x5f
        /*0072*/ 	.short	0x0101


	//----- nvinfo : EIATTR_VRC_CTA_INIT_COUNT
	.align		4
        /*0074*/ 	.byte	0x02, 0x4a
	.zero		1
	.zero		1


	//----- nvinfo : EIATTR_EXIT_INSTR_OFFSETS
	.align		4
        /*0078*/ 	.byte	0x04, 0x1c
        /*007a*/ 	.short	(.L_33 - .L_32)


	//   ....[0]....
.L_32:
        /*007c*/ 	.word	0x00000070


	//   ....[1]....
        /*0080*/ 	.word	0x000031e0


	//----- nvinfo : EIATTR_CRS_STACK_SIZE
	.align		4
.L_33:
        /*0084*/ 	.byte	0x04, 0x1e
        /*0086*/ 	.short	(.L_35 - .L_34)
.L_34:
        /*0088*/ 	.word	0x00000000


	//----- nvinfo : EIATTR_CBANK_PARAM_SIZE
	.align		4
.L_35:
        /*008c*/ 	.byte	0x03, 0x19
        /*008e*/ 	.short	0x002c


	//----- nvinfo : EIATTR_PARAM_CBANK
	.align		4
        /*0090*/ 	.byte	0x04, 0x0a
        /*0092*/ 	.short	(.L_37 - .L_36)
	.align		4
.L_36:
        /*0094*/ 	.word	index@(.nv.constant0._Z15update_velocityPfS_S_S_S_i)
        /*0098*/ 	.short	0x0380
        /*009a*/ 	.short	0x002c


	//----- nvinfo : EIATTR_SW_WAR
	.align		4
.L_37:
        /*009c*/ 	.byte	0x04, 0x36
        /*009e*/ 	.short	(.L_39 - .L_38)
.L_38:
        /*00a0*/ 	.word	0x00000008
.L_39:


//--------------------- .nv.info._Z15update_positionPfS_S_S_i --------------------------
	.section	.nv.info._Z15update_positionPfS_S_S_i,"",@"SHT_CUDA_INFO"
	.sectionflags	@""
	.align	4


	//----- nvinfo : EIATTR_CUDA_API_VERSION
	.align		4
        /*0000*/ 	.byte	0x04, 0x37
        /*0002*/ 	.short	(.L_41 - .L_40)
.L_40:
        /*0004*/ 	.word	0x00000082


	//----- nvinfo : EIATTR_KPARAM_INFO
	.align		4
.L_41:
        /*0008*/ 	.byte	0x04, 0x17
        /*000a*/ 	.short	(.L_43 - .L_42)
.L_42:
        /*000c*/ 	.word	0x00000000
        /*0010*/ 	.short	0x0004
        /*0012*/ 	.short	0x0020
        /*0014*/ 	.byte	0x00, 0xf0, 0x11, 0x00


	//----- nvinfo : EIATTR_KPARAM_INFO
	.align		4
.L_43:
        /*0018*/ 	.byte	0x04, 0x17
        /*001a*/ 	.short	(.L_45 - .L_44)
.L_44:
        /*001c*/ 	.word	0x00000000
        /*0020*/ 	.short	0x0003
        /*0022*/ 	.short	0x0018
        /*0024*/ 	.byte	0x00, 0xf5, 0x21, 0x00


	//----- nvinfo : EIATTR_KPARAM_INFO
	.align		4
.L_45:
        /*0028*/ 	.byte	0x04, 0x17
        /*002a*/ 	.short	(.L_47 - .L_46)
.L_46:
        /*002c*/ 	.word	0x00000000
        /*0030*/ 	.short	0x0002
        /*0032*/ 	.short	0x0010
        /*0034*/ 	.byte	0x00, 0xf5, 0x21, 0x00


	//----- nvinfo : EIATTR_KPARAM_INFO
	.align		4
.L_47:
        /*0038*/ 	.byte	0x04, 0x17
        /*003a*/ 	.short	(.L_49 - .L_48)
.L_48:
        /*003c*/ 	.word	0x00000000
        /*0040*/ 	.short	0x0001
        /*0042*/ 	.short	0x0008
        /*0044*/ 	.byte	0x00, 0xf5, 0x21, 0x00


	//----- nvinfo : EIATTR_KPARAM_INFO
	.align		4
.L_49:
        /*0048*/ 	.byte	0x04, 0x17
        /*004a*/ 	.short	(.L_51 - .L_50)
.L_50:
        /*004c*/ 	.word	0x00000000
        /*0050*/ 	.short	0x0000
        /*0052*/ 	.short	0x0000
        /*0054*/ 	.byte	0x00, 0xf5, 0x21, 0x00


	//----- nvinfo : EIATTR_SPARSE_MMA_MASK
	.align		4
.L_51:
        /*0058*/ 	.byte	0x03, 0x50
        /*005a*/ 	.short	0x0000


	//----- nvinfo : EIATTR_MAXREG_COUNT
	.align		4
        /*005c*/ 	.byte	0x03, 0x1b
        /*005e*/ 	.short	0x00ff


	//----- nvinfo : EIATTR_MERCURY_ISA_VERSION
	.align		4
        /*0060*/ 	.byte	0x03, 0x5f
        /*0062*/ 	.short	0x0101


	//----- nvinfo : EIATTR_VRC_CTA_INIT_COUNT
	.align		4
        /*0064*/ 	.byte	0x02, 0x4a
	.zero		1
	.zero		1


	//----- nvinfo : EIATTR_EXIT_INSTR_OFFSETS
	.align		4
        /*0068*/ 	.byte	0x04, 0x1c
        /*006a*/ 	.short	(.L_53 - .L_52)


	//   ....[0]....
.L_52:
        /*006c*/ 	.word	0x00000070


	//   ....[1]....
        /*0070*/ 	.word	0x000002b0


	//----- nvinfo : EIATTR_CRS_STACK_SIZE
	.align		4
.L_53:
        /*0074*/ 	.byte	0x04, 0x1e
        /*0076*/ 	.short	(.L_55 - .L_54)
.L_54:
        /*0078*/ 	.word	0x00000000


	//----- nvinfo : EIATTR_CBANK_PARAM_SIZE
	.align		4
.L_55:
        /*007c*/ 	.byte	0x03, 0x19
        /*007e*/ 	.short	0x0024


	//----- nvinfo : EIATTR_PARAM_CBANK
	.align		4
        /*0080*/ 	.byte	0x04, 0x0a
        /*0082*/ 	.short	(.L_57 - .L_56)
	.align		4
.L_56:
        /*0084*/ 	.word	index@(.nv.constant0._Z15update_positionPfS_S_S_i)
        /*0088*/ 	.short	0x0380
        /*008a*/ 	.short	0x0024


	//----- nvinfo : EIATTR_SW_WAR
	.align		4
.L_57:
        /*008c*/ 	.byte	0x04, 0x36
        /*008e*/ 	.short	(.L_59 - .L_58)
.L_58:
        /*0090*/ 	.word	0x00000008
.L_59:


//--------------------- .nv.callgraph             --------------------------
	.section	.nv.callgraph,"",@"SHT_CUDA_CALLGRAPH"
	.align	4
	.sectionentsize	8
	.align		4
        /*0000*/ 	.word	0x00000000
	.align		4
        /*0004*/ 	.word	0xffffffff
	.align		4
        /*0008*/ 	.word	0x00000000
	.align		4
        /*000c*/ 	.word	0xfffffffe
	.align		4
        /*0010*/ 	.word	0x00000000
	.align		4
        /*0014*/ 	.word	0xfffffffd
	.align		4
        /*0018*/ 	.word	0x00000000
	.align		4
        /*001c*/ 	.word	0xfffffffc


//--------------------- .text._Z15update_velocityPfS_S_S_S_i --------------------------
	.section	.text._Z15update_velocityPfS_S_S_S_i,"ax",@progbits
	.align	128
        .global         _Z15update_velocityPfS_S_S_S_i
        .type           _Z15update_velocityPfS_S_S_S_i,@function
        .size           _Z15update_velocityPfS_S_S_S_i,(.L_x_114 - _Z15update_velocityPfS_S_S_S_i)
        .other          _Z15update_velocityPfS_S_S_S_i,@"STO_CUDA_ENTRY STV_DEFAULT"
_Z15update_velocityPfS_S_S_S_i:
.text._Z15update_velocityPfS_S_S_S_i:
[----:B------:R-:W-:Y:S01]  /*0000*/  LDC R1, c[0x0][0x37c] ;  /* 0x0000df00ff017b82 */ /* 0x000fe20000000800 */
[----:B------:R-:W0:Y:S01]  /*0010*/  S2R R3, SR_CTAID.X ;  /* 0x0000000000037919 */ /* 0x000e220000002500 */
[----:B------:R-:W0:Y:S01]  /*0020*/  LDCU UR4, c[0x0][0x360] ;  /* 0x00006c00ff0477ac */ /* 0x000e220008000800 */
[----:B------:R-:W0:Y:S01]  /*0030*/  S2R R0, SR_TID.X ;  /* 0x0000000000007919 */ /* 0x000e220000002100 */
[----:B------:R-:W1:Y:S01]  /*0040*/  LDCU UR18, c[0x0][0x3a8] ;  /* 0x00007500ff1277ac */ /* 0x000e620008000800 */
[----:B0-----:R-:W-:-:S05]  /*0050*/  IMAD R3, R3, UR4, R0 ;  /* 0x0000000403037c24 */ /* 0x001fca000f8e0200 */
[----:B-1----:R-:W-:-:S13]  /*0060*/  ISETP.GE.AND P0, PT, R3, UR18, PT ;  /* 0x0000001203007c0c */ /* 0x002fda000bf06270 */
[----:B------:R-:W-:Y:S05]  /*0070*/  @P0 EXIT ;  /* 0x000000000000094d */ /* 0x000fea0003800000 */
[----:B------:R-:W0:Y:S01]  /*0080*/  LDC.64 R6, c[0x0][0x380] ;  /* 0x0000e000ff067b82 */ /* 0x000e220000000a00 */
[----:B------:R-:W1:Y:S07]  /*0090*/  LDCU.64 UR16, c[0x0][0x358] ;  /* 0x00006b00ff1077ac */ /* 0x000e6e0008000a00 */
[----:B------:R-:W2:Y:S08]  /*00a0*/  LDC.64 R16, c[0x0][0x398] ;  /* 0x0000e600ff107b82 */ /* 0x000eb00000000a00 */
[----:B------:R-:W3:Y:S01]  /*00b0*/  LDC.64 R14, c[0x0][0x3a0] ;  /* 0x0000e800ff0e7b82 */ /* 0x000ee20000000a00 */
[----:B0-----:R-:W-:-:S07]  /*00c0*/  IMAD.WIDE R6, R3, 0x4, R6 ;  /* 0x0000000403067825 */ /* 0x001fce00078e0206 */
[----:B------:R-:W0:Y:S01]  /*00d0*/  LDC.64 R12, c[0x0][0x388] ;  /* 0x0000e200ff0c7b82 */ /* 0x000e220000000a00 */
[----:B-1----:R1:W5:Y:S01]  /*00e0*/  LDG.E R4, desc[UR16][R6.64] ;  /* 0x0000001006047981 */ /* 0x002362000c1e1900 */
[----:B--2---:R-:W-:-:S06]  /*00f0*/  IMAD.WIDE R16, R3, 0x4, R16 ;  /* 0x0000000403107825 */ /* 0x004fcc00078e0210 */
[----:B------:R-:W2:Y:S01]  /*0100*/  LDC.64 R18, c[0x0][0x390] ;  /* 0x0000e400ff127b82 */ /* 0x000ea20000000a00 */
[----:B------:R1:W5:Y:S01]  /*0110*/  LDG.E R5, desc[UR16][R16.64] ;  /* 0x0000001010057981 */ /* 0x000362000c1e1900 */
[----:B------:R-:W-:Y:S01]  /*0120*/  UISETP.GE.AND UP0, UPT, UR18, 0x1, UPT ;  /* 0x000000011200788c */ /* 0x000fe2000bf06270 */
[----:B------:R-:W-:Y:S01]  /*0130*/  HFMA2 R24, -RZ, RZ, 0, 0 ;  /* 0x00000000ff187431 */ /* 0x000fe200000001ff */
[----:B------:R-:W-:Y:S01]  /*0140*/  MOV R9, RZ ;  /* 0x000000ff00097202 */ /* 0x000fe20000000f00 */
[----:B---3--:R-:W-:-:S06]  /*0150*/  IMAD.WIDE R14, R3, 0x4, R14 ;  /* 0x00000004030e7825 */ /* 0x008fcc00078e020e */
[----:B-1----:R-:W-:Y:S05]  /*0160*/  BRA.U !UP0, `(.L_x_0) ;  /* 0x0000002d089c7547 */ /* 0x002fea000b800000 */
[C---:B0-----:R-:W-:Y:S01]  /*0170*/  IMAD.WIDE R12, R3.reuse, 0x4, R12 ;  /* 0x00000004030c7825 */ /* 0x041fe200078e020c */
[----:B------:R0:W5:Y:S03]  /*0180*/  LDG.E R6, desc[UR16][R14.64] ;  /* 0x000000100e067981 */ /* 0x000166000c1e1900 */
[----:B--2---:R-:W-:Y:S01]  /*0190*/  IMAD.WIDE R18, R3, 0x4, R18 ;  /* 0x0000000403127825 */ /* 0x004fe200078e0212 */
[----:B------:R0:W5:Y:S04]  /*01a0*/  LDG.E R7, desc[UR16][R12.64] ;  /* 0x000000100c077981 */ /* 0x000168000c1e1900 */
[----:B------:R0:W5:Y:S01]  /*01b0*/  LDG.E R8, desc[UR16][R18.64] ;  /* 0x0000001012087981 */ /* 0x000162000c1e1900 */
[----:B------:R-:W-:Y:S01]  /*01c0*/  UISETP.GE.U32.AND UP0, UPT, UR18, 0x4, UPT ;  /* 0x000000041200788c */ /* 0x000fe2000bf06070 */
[----:B------:R-:W-:-:S02]  /*01d0*/  MOV R9, RZ ;  /* 0x000000ff00097202 */ /* 0x000fc40000000f00 */
[----:B------:R-:W-:Y:S01]  /*01e0*/  MOV R10, RZ ;  /* 0x000000ff000a7202 */ /* 0x000fe20000000f00 */
[----:B------:R-:W-:-:S05]  /*01f0*/  UMOV UR4, URZ ;  /* 0x000000ff00047c82 */ /* 0x000fca0008000000 */
[----:B------:R-:W-:Y:S05]  /*0200*/  BRA.U !UP0, `(.L_x_1) ;  /* 0x0000001908807547 */ /* 0x000fea000b800000 */
[----:B------:R-:W1:Y:S01]  /*0210*/  LDCU.128 UR8, c[0x0][0x380] ;  /* 0x00007000ff0877ac */ /* 0x000e620008000c00 */
[----:B------:R-:W-:Y:S02]  /*0220*/  HFMA2 R9, -RZ, RZ, 0, 0 ;  /* 0x00000000ff097431 */ /* 0x000fe400000001ff */
[----:B-----5:R-:W-:Y:S01]  /*0230*/  FMUL R11, R4, 100000000 ;  /* 0x4cbebc20040b7820 */ /* 0x020fe20000400000 */
[----:B0-----:R-:W-:Y:S01]  /*0240*/  IADD3 R12, PT, PT, -R3, RZ, RZ ;  /* 0x000000ff030c7210 */ /* 0x001fe20007ffe1ff */
[----:B------:R-:W0:Y:S01]  /*0250*/  LDCU.128 UR12, c[0x0][0x390] ;  /* 0x00007200ff0c77ac */ /* 0x000e220008000c00 */
[----:B------:R-:W2:Y:S01]  /*0260*/  LDCU.64 UR4, c[0x0][0x3a0] ;  /* 0x00007400ff0477ac */ /* 0x000ea20008000a00 */
[----:B------:R-:W3:Y:S01]  /*0270*/  LDCU UR18, c[0x0][0x3a8] ;  /* 0x00007500ff1277ac */ /* 0x000ee20008000800 */
[----:B-1----:R-:W-:Y:S02]  /*0280*/  UIADD3 UR6, UP0, UPT, UR8, 0x8, URZ ;  /* 0x0000000808067890 */ /* 0x002fe4000ff1e0ff */
[----:B------:R-:W-:-:S02]  /*0290*/  UIADD3 UR8, UP1, UPT, UR10, 0x8, URZ ;  /* 0x000000080a087890 */ /* 0x000fc4000ff3e0ff */
[----:B------:R-:W-:Y:S02]  /*02a0*/  UIADD3.X UR7, UPT, UPT, URZ, UR9, URZ, UP0, !UPT ;  /* 0x00000009ff077290 */ /* 0x000fe400087fe4ff */
[----:B------:R-:W-:Y:S02]  /*02b0*/  UIADD3.X UR9, UPT, UPT, URZ, UR11, URZ, UP1, !UPT ;  /* 0x0000000bff097290 */ /* 0x000fe40008ffe4ff */
[----:B0-----:R-:W-:Y:S02]  /*02c0*/  UIADD3 UR10, UP0, UPT, UR12, 0x8, URZ ;  /* 0x000000080c0a7890 */ /* 0x001fe4000ff1e0ff */
[----:B------:R-:W-:Y:S02]  /*02d0*/  UIADD3 UR14, UP2, UPT, UR14, 0x8, URZ ;  /* 0x000000080e0e7890 */ /* 0x000fe4000ff5e0ff */
[----:B--2---:R-:W-:Y:S02]  /*02e0*/  UIADD3 UR12, UP1, UPT, UR4, 0x8, URZ ;  /* 0x00000008040c7890 */ /* 0x004fe4000ff3e0ff */
[----:B------:R-:W-:-:S02]  /*02f0*/  UIADD3.X UR11, UPT, UPT, URZ, UR13, URZ, UP0, !UPT ;  /* 0x0000000dff0b7290 */ /* 0x000fc400087fe4ff */
[----:B------:R-:W-:Y:S02]  /*0300*/  UIADD3.X UR15, UPT, UPT, URZ, UR15, URZ, UP2, !UPT ;  /* 0x0000000fff0f7290 */ /* 0x000fe400097fe4ff */
[----:B------:R-:W-:Y:S01]  /*0310*/  UIADD3.X UR13, UPT, UPT, URZ, UR5, URZ, UP1, !UPT ;  /* 0x00000005ff0d7290 */ /* 0x000fe20008ffe4ff */
[----:B---3--:R-:W-:-:S11]  /*0320*/  UMOV UR4, URZ ;  /* 0x000000ff00047c82 */ /* 0x008fd60008000000 */
.L_x_50:
[----:B------:R-:W-:Y:S02]  /*0330*/  MOV R27, UR11 ;  /* 0x0000000b001b7c02 */ /* 0x000fe40008000f00 */
[----:B------:R-:W-:Y:S02]  /*0340*/  MOV R26, UR10 ;  /* 0x0000000a001a7c02 */ /* 0x000fe40008000f00 */
[----:B------:R-:W-:Y:S02]  /*0350*/  MOV R18, UR8 ;  /* 0x0000000800127c02 */ /* 0x000fe40008000f00 */
[----:B------:R-:W-:Y:S01]  /*0360*/  MOV R19, UR9 ;  /* 0x0000000900137c02 */ /* 0x000fe20008000f00 */
[----:B------:R-:W2:Y:S04]  /*0370*/  LDG.E R27, desc[UR16][R26.64+-0x8] ;  /* 0xfffff8101a1b7981 */ /* 0x000ea8000c1e1900 */
[----:B------:R-:W3:Y:S01]  /*0380*/  LDG.E R18, desc[UR16][R18.64+-0x8] ;  /* 0xfffff81012127981 */ /* 0x000ee2000c1e1900 */
[----:B------:R-:W-:-:S02]  /*0390*/  MOV R24, UR6 ;  /* 0x0000000600187c02 */ /* 0x000fc40008000f00 */
[----:B------:R-:W-:-:S05]  /*03a0*/  MOV R25, UR7 ;  /* 0x0000000700197c02 */ /* 0x000fca0008000f00 */
[----:B------:R0:W5:Y:S01]  /*03b0*/  LDG.E R20, desc[UR16][R24.64+-0x8] ;  /* 0xfffff81018147981 */ /* 0x000162000c1e1900 */
[----:B------:R-:W-:Y:S01]  /*03c0*/  BSSY.RECONVERGENT B0, `(.L_x_2) ;  /* 0x0000013000007945 */ /* 0x000fe20003800200 */
[----:B--2---:R-:W-:Y:S01]  /*03d0*/  FADD R22, -R8, R27 ;  /* 0x0000001b08167221 */ /* 0x004fe20000000100 */
[----:B---3--:R-:W-:-:S03]  /*03e0*/  FADD R21, -R7, R18 ;  /* 0x0000001207157221 */ /* 0x008fc60000000100 */
[----:B------:R-:W-:-:S04]  /*03f0*/  FMUL R0, R22, R22 ;  /* 0x0000001616007220 */ /* 0x000fc80000400000 */
[----:B------:R-:W-:-:S04]  /*0400*/  FFMA R0, R21, R21, R0 ;  /* 0x0000001515007223 */ /* 0x000fc80000000000 */
[----:B------:R-:W-:-:S04]  /*0410*/  FADD R23, R0, 9.9999997473787516356e-06 ;  /* 0x3727c5ac00177421 */ /* 0x000fc80000000000 */
[----:B------:R0:W1:Y:S01]  /*0420*/  MUFU.RSQ R2, R23 ;  /* 0x0000001700027308 */ /* 0x0000620000001400 */
[----:B------:R-:W-:-:S04]  /*0430*/  IADD3 R0, PT, PT, R23, -0xd000000, RZ ;  /* 0xf300000017007810 */ /* 0x000fc80007ffe0ff */
[----:B------:R-:W-:-:S13]  /*0440*/  ISETP.GT.U32.AND P0, PT, R0, 0x727fffff, PT ;  /* 0x727fffff0000780c */ /* 0x000fda0003f04070 */
[----:B01----:R-:W-:Y:S05]  /*0450*/  @!P0 BRA `(.L_x_3) ;  /* 0x0000000000148947 */ /* 0x003fea0003800000 */
[----:B------:R-:W-:Y:S02]  /*0460*/  MOV R25, R23 ;  /* 0x0000001700197202 */ /* 0x000fe40000000f00 */
[----:B------:R-:W-:-:S07]  /*0470*/  MOV R0, 0x490 ;  /* 0x0000049000007802 */ /* 0x000fce0000000f00 */
[----:B-----5:R-:W-:Y:S05]  /*0480*/  CALL.REL.NOINC `($__internal_1_$__cuda_sm20_sqrt_rn_f32_slowpath) ;  /* 0x00000030002c7944 */ /* 0x020fea0003c00000 */
[----:B------:R-:W-:Y:S01]  /*0490*/  MOV R0, R24 ;  /* 0x0000001800007202 */ /* 0x000fe20000000f00 */
[----:B------:R-:W-:Y:S06]  /*04a0*/  BRA `(.L_x_4) ;  /* 0x0000000000107947 */ /* 0x000fec0003800000 */
.L_x_3:
[----:B------:R-:W-:Y:S01]  /*04b0*/  FMUL.FTZ R0, R23, R2 ;  /* 0x0000000217007220 */ /* 0x000fe20000410000 */
[----:B------:R-:W-:-:S03]  /*04c0*/  FMUL.FTZ R2, R2, 0.5 ;  /* 0x3f00000002027820 */ /* 0x000fc60000410000 */
[----:B------:R-:W-:-:S04]  /*04d0*/  FFMA R13, -R0, R0, R23 ;  /* 0x00000000000d7223 */ /* 0x000fc80000000117 */
[----:B------:R-:W-:-:S07]  /*04e0*/  FFMA R0, R13, R2, R0 ;  /* 0x000000020d007223 */ /* 0x000fce0000000000 */
.L_x_4:
[----:B------:R-:W-:Y:S05]  /*04f0*/  BSYNC.RECONVERGENT B0 ;  /* 0x0000000000007941 */ /* 0x000fea0003800200 */
.L_x_2:
[----:B------:R-:W-:Y:S01]  /*0500*/  IADD3 R2, PT, PT, R0, 0x1800000, RZ ;  /* 0x0180000000027810 */ /* 0x000fe20007ffe0ff */
[----:B------:R-:W-:Y:S03]  /*0510*/  BSSY.RECONVERGENT B0, `(.L_x_5) ;  /* 0x000000b000007945 */ /* 0x000fe60003800200 */
[----:B------:R-:W-:-:S04]  /*0520*/  LOP3.LUT R2, R2, 0x7f800000, RZ, 0xc0, !PT ;  /* 0x7f80000002027812 */ /* 0x000fc800078ec0ff */
[----:B------:R-:W-:-:S13]  /*0530*/  ISETP.GT.U32.AND P0, PT, R2, 0x1ffffff, PT ;  /* 0x01ffffff0200780c */ /* 0x000fda0003f04070 */
[----:B------:R-:W-:Y:S05]  /*0540*/  @P0 BRA `(.L_x_6) ;  /* 0x00000000000c0947 */ /* 0x000fea0003800000 */
[----:B------:R-:W-:-:S07]  /*0550*/  MOV R2, 0x570 ;  /* 0x0000057000027802 */ /* 0x000fce0000000f00 */
[----:B-----5:R-:W-:Y:S05]  /*0560*/  CALL.REL.NOINC `($__internal_0_$__cuda_sm20_rcp_rn_f32_slowpath) ;  /* 0x0000002c00207944 */ /* 0x020fea0003c00000 */
[----:B------:R-:W-:Y:S05]  /*0570*/  BRA `(.L_x_7) ;  /* 0x0000000000107947 */ /* 0x000fea0003800000 */
.L_x_6:
[----:B------:R-:W0:Y:S02]  /*0580*/  MUFU.RCP R19, R0 ;  /* 0x0000000000137308 */ /* 0x000e240000001000 */
[----:B0-----:R-:W-:-:S04]  /*0590*/  FFMA R2, R19, R0, -1 ;  /* 0xbf80000013027423 */ /* 0x001fc80000000000 */
[----:B------:R-:W-:-:S04]  /*05a0*/  FADD.FTZ R2, -R2, -RZ ;  /* 0x800000ff02027221 */ /* 0x000fc80000010100 */
[----:B------:R-:W-:-:S07]  /*05b0*/  FFMA R19, R19, R2, R19 ;  /* 0x0000000213137223 */ /* 0x000fce0000000013 */
.L_x_7:
[----:B------:R-:W-:Y:S05]  /*05c0*/  BSYNC.RECONVERGENT B0 ;  /* 0x0000000000007941 */ /* 0x000fea0003800200 */
.L_x_5:
[----:B------:R-:W-:Y:S01]  /*05d0*/  FSETP.GEU.AND P0, PT, R23, 4, PT ;  /* 0x408000001700780b */ /* 0x000fe20003f0e000 */
[----:B-----5:R-:W-:Y:S01]  /*05e0*/  FMUL R0, R11, R20 ;  /* 0x000000140b007220 */ /* 0x020fe20000400000 */
[----:B------:R-:W-:Y:S02]  /*05f0*/  BSSY.RECONVERGENT B2, `(.L_x_8) ;  /* 0x0000031000027945 */ /* 0x000fe40003800200 */
[----:B------:R-:W-:Y:S01]  /*0600*/  ISETP.EQ.OR P0, PT, R12, RZ, P0 ;  /* 0x000000ff0c00720c */ /* 0x000fe20000702670 */
[----:B------:R-:W-:-:S04]  /*0610*/  FMUL R0, R0, R19 ;  /* 0x0000001300007220 */ /* 0x000fc80000400000 */
[----:B------:R-:W-:-:S04]  /*0620*/  FMUL R0, R0, R19 ;  /* 0x0000001300007220 */ /* 0x000fc80000400000 */
[----:B------:R-:W-:-:S04]  /*0630*/  FMUL R0, R0, R19 ;  /* 0x0000001300007220 */ /* 0x000fc80000400000 */
[-C--:B------:R-:W-:Y:S01]  /*0640*/  FFMA R10, R21, R0.reuse, R10 ;  /* 0x00000000150a7223 */ /* 0x080fe2000000000a */
[----:B------:R-:W-:Y:S01]  /*0650*/  FFMA R11, R22, R0, R9 ;  /* 0x00000000160b7223 */ /* 0x000fe20000000009 */
[----:B------:R-:W-:Y:S06]  /*0660*/  @P0 BRA `(.L_x_9) ;  /* 0x0000000000a40947 */ /* 0x000fec0003800000 */
[----:B------:R-:W-:Y:S02]  /*0670*/  MOV R22, UR14 ;  /* 0x0000000e00167c02 */ /* 0x000fe40008000f00 */
[----:B------:R-:W-:Y:S02]  /*0680*/  MOV R23, UR15 ;  /* 0x0000000f00177c02 */ /* 0x000fe40008000f00 */
[----:B------:R-:W-:Y:S02]  /*0690*/  MOV R18, UR12 ;  /* 0x0000000c00127c02 */ /* 0x000fe40008000f00 */
[----:B------:R-:W-:Y:S01]  /*06a0*/  MOV R19, UR13 ;  /* 0x0000000d00137c02 */ /* 0x000fe20008000f00 */
[----:B------:R-:W5:Y:S04]  /*06b0*/  LDG.E R22, desc[UR16][R22.64+-0x8] ;  /* 0xfffff81016167981 */ /* 0x000f68000c1e1900 */
[----:B------:R0:W5:Y:S02]  /*06c0*/  LDG.E R9, desc[UR16][R18.64+-0x8] ;  /* 0xfffff81012097981 */ /* 0x000164000c1e1900 */
[----:B0-----:R-:W-:-:S04]  /*06d0*/  FADD R19, R4, R20 ;  /* 0x0000001404137221 */ /* 0x001fc80000000000 */
[----:B------:R-:W0:Y:S01]  /*06e0*/  MUFU.RCP R0, R19 ;  /* 0x0000001300007308 */ /* 0x000e220000001000 */
[----:B------:R-:W-:-:S04]  /*06f0*/  FADD R13, R4, R4 ;  /* 0x00000004040d7221 */ /* 0x000fc80000000000 */
[----:B------:R-:W-:-:S04]  /*0700*/  FMUL R24, R20, R13 ;  /* 0x0000000d14187220 */ /* 0x000fc80000400000 */
[----:B------:R-:W1:Y:S01]  /*0710*/  FCHK P0, R24, R19 ;  /* 0x0000001318007302 */ /* 0x000e620000000000 */
[----:B0-----:R-:W-:-:S04]  /*0720*/  FFMA R21, -R19, R0, 1 ;  /* 0x3f80000013157423 */ /* 0x001fc80000000100 */
[----:B------:R-:W-:-:S04]  /*0730*/  FFMA R21, R0, R21, R0 ;  /* 0x0000001500157223 */ /* 0x000fc80000000000 */
[----:B------:R-:W-:Y:S01]  /*0740*/  FFMA R0, R24, R21, RZ ;  /* 0x0000001518007223 */ /* 0x000fe200000000ff */
[----:B------:R-:W-:Y:S03]  /*0750*/  BSSY.RECONVERGENT B3, `(.L_x_10) ;  /* 0x0000007000037945 */ /* 0x000fe60003800200 */
[----:B------:R-:W-:-:S04]  /*0760*/  FFMA R2, -R19, R0, R24 ;  /* 0x0000000013027223 */ /* 0x000fc80000000118 */
[----:B------:R-:W-:Y:S01]  /*0770*/  FFMA R21, R21, R2, R0 ;  /* 0x0000000215157223 */ /* 0x000fe20000000000 */
[----:B-1----:R-:W-:Y:S06]  /*0780*/  @!P0 BRA `(.L_x_11) ;  /* 0x00000000000c8947 */ /* 0x002fec0003800000 */
[----:B------:R-:W-:-:S07]  /*0790*/  MOV R2, 0x7b0 ;  /* 0x000007b000027802 */ /* 0x000fce0000000f00 */
[----:B-----5:R-:W-:Y:S05]  /*07a0*/  CALL.REL.NOINC `($__internal_2_$__cuda_sm3x_div_rn_noftz_f32_slowpath) ;  /* 0x0000002c00bc7944 */ /* 0x020fea0003c00000 */
[----:B------:R-:W-:-:S07]  /*07b0*/  MOV R21, R0 ;  /* 0x0000000000157202 */ /* 0x000fce0000000f00 */
.L_x_11:
[----:B------:R-:W-:Y:S05]  /*07c0*/  BSYNC.RECONVERGENT B3 ;  /* 0x0000000000037941 */ /* 0x000fea0003800200 */
.L_x_10:
[----:B------:R-:W-:Y:S01]  /*07d0*/  HFMA2 R0, -RZ, RZ, 0.75146484375, 0.000785350799560546875 ;  /* 0x3a03126fff007431 */ /* 0x000fe200000001ff */
[----:B------:R-:W-:Y:S01]  /*07e0*/  MOV R13, 0x44f9ffff ;  /* 0x44f9ffff000d7802 */ /* 0x000fe20000000f00 */
[----:B------:R-:W0:Y:S01]  /*07f0*/  FCHK P0, R21, 0.00050000002374872565269 ;  /* 0x3a03126f15007902 */ /* 0x000e220000000000 */
[----:B------:R-:W-:Y:S03]  /*0800*/  BSSY.RECONVERGENT B3, `(.L_x_12) ;  /* 0x000000b000037945 */ /* 0x000fe60003800200 */
[----:B------:R-:W-:-:S04]  /*0810*/  FFMA R0, R13, -R0, 1 ;  /* 0x3f8000000d007423 */ /* 0x000fc80000000800 */
[----:B------:R-:W-:-:S04]  /*0820*/  FFMA R0, R0, R13, 1999.9998779296875 ;  /* 0x44f9ffff00007423 */ /* 0x000fc8000000000d */
[----:B------:R-:W-:-:S04]  /*0830*/  FFMA R2, R0, R21, RZ ;  /* 0x0000001500027223 */ /* 0x000fc800000000ff */
[----:B------:R-:W-:-:S04]  /*0840*/  FFMA R13, R2, -0.00050000002374872565269, R21 ;  /* 0xba03126f020d7823 */ /* 0x000fc80000000015 */
[----:B------:R-:W-:Y:S01]  /*0850*/  FFMA R0, R0, R13, R2 ;  /* 0x0000000d00007223 */ /* 0x000fe20000000002 */
[----:B0-----:R-:W-:Y:S06]  /*0860*/  @!P0 BRA `(.L_x_13) ;  /* 0x0000000000108947 */ /* 0x001fec0003800000 */
[----:B------:R-:W-:Y:S01]  /*0870*/  MOV R24, R21 ;  /* 0x0000001500187202 */ /* 0x000fe20000000f00 */
[----:B------:R-:W-:Y:S01]  /*0880*/  IMAD.MOV.U32 R19, RZ, RZ, 0x3a03126f ;  /* 0x3a03126fff137424 */ /* 0x000fe200078e00ff */
[----:B------:R-:W-:-:S07]  /*0890*/  MOV R2, 0x8b0 ;  /* 0x000008b000027802 */ /* 0x000fce0000000f00 */
[----:B-----5:R-:W-:Y:S05]  /*08a0*/  CALL.REL.NOINC `($__internal_2_$__cuda_sm3x_div_rn_noftz_f32_slowpath) ;  /* 0x0000002c007c7944 */ /* 0x020fea0003c00000 */
.L_x_13:
[----:B------:R-:W-:Y:S05]  /*08b0*/  BSYNC.RECONVERGENT B3 ;  /* 0x0000000000037941 */ /* 0x000fea0003800200 */
.L_x_12:
[----:B-----5:R-:W-:Y:S01]  /*08c0*/  FADD R13, -R5, R22 ;  /* 0x00000016050d7221 */ /* 0x020fe20000000100 */
[----:B------:R-:W-:-:S03]  /*08d0*/  FADD R2, -R6, R9 ;  /* 0x0000000906027221 */ /* 0x000fc60000000100 */
[-C--:B------:R-:W-:Y:S01]  /*08e0*/  FFMA R10, R13, R0.reuse, R10 ;  /* 0x000000000d0a7223 */ /* 0x080fe2000000000a */
[----:B------:R-:W-:-:S07]  /*08f0*/  FFMA R11, R2, R0, R11 ;  /* 0x00000000020b7223 */ /* 0x000fce000000000b */
.L_x_9:
[----:B------:R-:W-:Y:S05]  /*0900*/  BSYNC.RECONVERGENT B2 ;  /* 0x0000000000027941 */ /* 0x000fea0003800200 */
.L_x_8:
        /* <DEDUP_REMOVED lines=9> */
[----:B------:R-:W-:Y:S01]  /*09a0*/  UIADD3 UR5, UPT, UPT, UR4, 0x1, URZ ;  /* 0x0000000104057890 */ /* 0x000fe2000fffe0ff */
        /* <DEDUP_REMOVED lines=15> */
.L_x_15:
[----:B------:R-:W-:Y:S01]  /*0aa0*/  FMUL.FTZ R13, R20, R23 ;  /* 0x00000017140d7220 */ /* 0x000fe20000410000 */
[----:B------:R-:W-:-:S03]  /*0ab0*/  FMUL.FTZ R2, R23, 0.5 ;  /* 0x3f00000017027820 */ /* 0x000fc60000410000 */
[----:B------:R-:W-:-:S04]  /*0ac0*/  FFMA R0, -R13, R13, R20 ;  /* 0x0000000d0d007223 */ /* 0x000fc80000000114 */
[----:B------:R-:W-:-:S07]  /*0ad0*/  FFMA R0, R0, R2, R13 ;  /* 0x0000000200007223 */ /* 0x000fce000000000d */
.L_x_16:
[----:B------:R-:W-:Y:S05]  /*0ae0*/  BSYNC.RECONVERGENT B0 ;  /* 0x0000000000007941 */ /* 0x000fea0003800200 */
.L_x_14:
        /* <DEDUP_REMOVED lines=8> */
.L_x_18:
[----:B------:R-:W0:Y:S02]  /*0b70*/  MUFU.RCP R19, R0 ;  /* 0x0000000000137308 */ /* 0x000e240000001000 */
[----:B0-----:R-:W-:-:S04]  /*0b80*/  FFMA R2, R19, R0, -1 ;  /* 0xbf80000013027423 */ /* 0x001fc80000000000 */
[----:B------:R-:W-:-:S04]  /*0b90*/  FADD.FTZ R2, -R2, -RZ ;  /* 0x800000ff02027221 */ /* 0x000fc80000010100 */
[----:B------:R-:W-:-:S07]  /*0ba0*/  FFMA R19, R19, R2, R19 ;  /* 0x0000000213137223 */ /* 0x000fce0000000013 */
.L_x_19:
[----:B------:R-:W-:Y:S05]  /*0bb0*/  BSYNC.RECONVERGENT B0 ;  /* 0x0000000000007941 */ /* 0x000fea0003800200 */
.L_x_17:
[----:B------:R-:W-:Y:S01]  /*0bc0*/  FMUL R0, R4, 100000000 ;  /* 0x4cbebc2004007820 */ /* 0x000fe20000400000 */
[----:B------:R-:W-:Y:S01]  /*0bd0*/  FSETP.GEU.AND P0, PT, R20, 4, PT ;  /* 0x408000001400780b */ /* 0x000fe20003f0e000 */
[----:B------:R-:W-:Y:S02]  /*0be0*/  BSSY.RECONVERGENT B2, `(.L_x_20) ;  /* 0x0000032000027945 */ /* 0x000fe40003800200 */
[----:B-----5:R-:W-:Y:S01]  /*0bf0*/  FMUL R0, R0, R9 ;  /* 0x0000000900007220 */ /* 0x020fe20000400000 */
[----:B------:R-:W-:-:S03]  /*0c00*/  ISETP.EQ.OR P0, PT, R3, UR5, P0 ;  /* 0x0000000503007c0c */ /* 0x000fc60008702670 */
        /* <DEDUP_REMOVED lines=11> */
[----:B------:R0:W5:Y:S01]  /*0cc0*/  LDG.E R10, desc[UR16][R18.64+-0x4] ;  /* 0xfffffc10120a7981 */ /* 0x000162000c1e1900 */
[----:B------:R-:W-:Y:S01]  /*0cd0*/  FADD R24, R4, R4 ;  /* 0x0000000404187221 */ /* 0x000fe20000000000 */
[----:B------:R-:W-:Y:S03]  /*0ce0*/  BSSY.RECONVERGENT B3, `(.L_x_22) ;  /* 0x000000e000037945 */ /* 0x000fe60003800200 */
[----:B------:R-:W-:Y:S01]  /*0cf0*/  FMUL R24, R24, R9 ;  /* 0x0000000918187220 */ /* 0x000fe20000400000 */
[----:B0-----:R-:W-:-:S04]  /*0d00*/  FADD R19, R4, R9 ;  /* 0x0000000904137221 */ /* 0x001fc80000000000 */
[----:B------:R-:W0:Y:S08]  /*0d10*/  MUFU.RCP R0, R19 ;  /* 0x0000001300007308 */ /* 0x000e300000001000 */
[----:B------:R-:W1:Y:S01]  /*0d20*/  FCHK P0, R24, R19 ;  /* 0x0000001318007302 */ /* 0x000e620000000000 */
[----:B0-----:R-:W-:-:S04]  /*0d30*/  FFMA R13, -R19, R0, 1 ;  /* 0x3f800000130d7423 */ /* 0x001fc80000000100 */
[----:B------:R-:W-:-:S04]  /*0d40*/  FFMA R13, R0, R13, R0 ;  /* 0x0000000d000d7223 */ /* 0x000fc80000000000 */
[----:B------:R-:W-:-:S04]  /*0d50*/  FFMA R0, R24, R13, RZ ;  /* 0x0000000d18007223 */ /* 0x000fc800000000ff */
[----:B------:R-:W-:-:S04]  /*0d60*/  FFMA R2, -R19, R0, R24 ;  /* 0x0000000013027223 */ /* 0x000fc80000000118 */
[----:B------:R-:W-:Y:S01]  /*0d70*/  FFMA R13, R13, R2, R0 ;  /* 0x000000020d0d7223 */ /* 0x000fe20000000000 */
[----:B-1----:R-:W-:Y:S06]  /*0d80*/  @!P0 BRA `(.L_x_23) ;  /* 0x00000000000c8947 */ /* 0x002fec0003800000 */
[----:B------:R-:W-:-:S07]  /*0d90*/  MOV R2, 0xdb0 ;  /* 0x00000db000027802 */ /* 0x000fce0000000f00 */
[----:B-----5:R-:W-:Y:S05]  /*0da0*/  CALL.REL.NOINC `($__internal_2_$__cuda_sm3x_div_rn_noftz_f32_slowpath) ;  /* 0x00000028003c7944 */ /* 0x020fea0003c00000 */
[----:B------:R-:W-:-:S07]  /*0db0*/  MOV R13, R0 ;  /* 0x00000000000d7202 */ /* 0x000fce0000000f00 */
.L_x_23:
[----:B------:R-:W-:Y:S05]  /*0dc0*/  BSYNC.RECONVERGENT B3 ;  /* 0x0000000000037941 */ /* 0x000fea0003800200 */
.L_x_22:
        /* <DEDUP_REMOVED lines=10> */
[----:B------:R-:W-:Y:S02]  /*0e70*/  MOV R24, R13 ;  /* 0x0000000d00187202 */ /* 0x000fe40000000f00 */
[----:B------:R-:W-:Y:S02]  /*0e80*/  MOV R19, 0x3a03126f ;  /* 0x3a03126f00137802 */ /* 0x000fe40000000f00 */
[----:B------:R-:W-:-:S07]  /*0e90*/  MOV R2, 0xeb0 ;  /* 0x00000eb000027802 */ /* 0x000fce0000000f00 */
[----:B-----5:R-:W-:Y:S05]  /*0ea0*/  CALL.REL.NOINC `($__internal_2_$__cuda_sm3x_div_rn_noftz_f32_slowpath) ;  /* 0x0000002400fc7944 */ /* 0x020fea0003c00000 */
.L_x_25:
[----:B------:R-:W-:Y:S05]  /*0eb0*/  BSYNC.RECONVERGENT B3 ;  /* 0x0000000000037941 */ /* 0x000fea0003800200 */
.L_x_24:
[----:B-----5:R-:W-:Y:S01]  /*0ec0*/  FADD R9, -R5, R10 ;  /* 0x0000000a05097221 */ /* 0x020fe20000000100 */
[----:B------:R-:W-:-:S03]  /*0ed0*/  FADD R2, -R6, R23 ;  /* 0x0000001706027221 */ /* 0x000fc60000000100 */
[-C--:B------:R-:W-:Y:S01]  /*0ee0*/  FFMA R20, R9, R0.reuse, R20 ;  /* 0x0000000009147223 */ /* 0x080fe20000000014 */
[----:B------:R-:W-:-:S07]  /*0ef0*/  FFMA R11, R2, R0, R11 ;  /* 0x00000000020b7223 */ /* 0x000fce000000000b */
.L_x_21:
[----:B------:R-:W-:Y:S05]  /*0f00*/  BSYNC.RECONVERGENT B2 ;  /* 0x0000000000027941 */ /* 0x000fea0003800200 */
.L_x_20:
[----:B------:R-:W-:Y:S01]  /*0f10*/  IMAD.U32 R27, RZ, RZ, UR11 ;  /* 0x0000000bff1b7e24 */ /* 0x000fe2000f8e00ff */
        /* <DEDUP_REMOVED lines=24> */
.L_x_27:
[----:B------:R-:W-:Y:S01]  /*10a0*/  FMUL.FTZ R13, R10, R21 ;  /* 0x000000150a0d7220 */ /* 0x000fe20000410000 */
[----:B------:R-:W-:-:S03]  /*10b0*/  FMUL.FTZ R2, R21, 0.5 ;  /* 0x3f00000015027820 */ /* 0x000fc60000410000 */
[----:B------:R-:W-:-:S04]  /*10c0*/  FFMA R0, -R13, R13, R10 ;  /* 0x0000000d0d007223 */ /* 0x000fc8000000010a */
[----:B------:R-:W-:-:S07]  /*10d0*/  FFMA R0, R0, R2, R13 ;  /* 0x0000000200007223 */ /* 0x000fce000000000d */
.L_x_28:
[----:B------:R-:W-:Y:S05]  /*10e0*/  BSYNC.RECONVERGENT B0 ;  /* 0x0000000000007941 */ /* 0x000fea0003800200 */
.L_x_26:
        /* <DEDUP_REMOVED lines=8> */
.L_x_30:
[----:B------:R-:W0:Y:S02]  /*1170*/  MUFU.RCP R19, R0 ;  /* 0x0000000000137308 */ /* 0x000e240000001000 */
[----:B0-----:R-:W-:-:S04]  /*1180*/  FFMA R2, R19, R0, -1 ;  /* 0xbf80000013027423 */ /* 0x001fc80000000000 */
[----:B------:R-:W-:-:S04]  /*1190*/  FADD.FTZ R2, -R2, -RZ ;  /* 0x800000ff02027221 */ /* 0x000fc80000010100 */
[----:B------:R-:W-:-:S07]  /*11a0*/  FFMA R19, R19, R2, R19 ;  /* 0x0000000213137223 */ /* 0x000fce0000000013 */
.L_x_31:
[----:B------:R-:W-:Y:S05]  /*11b0*/  BSYNC.RECONVERGENT B0 ;  /* 0x0000000000007941 */ /* 0x000fea0003800200 */
.L_x_29:
        /* <DEDUP_REMOVED lines=32> */
.L_x_35:
[----:B------:R-:W-:Y:S05]  /*13c0*/  BSYNC.RECONVERGENT B3 ;  /* 0x0000000000037941 */ /* 0x000fea0003800200 */
.L_x_34:
        /* <DEDUP_REMOVED lines=14> */
.L_x_37:
[----:B------:R-:W-:Y:S05]  /*14b0*/  BSYNC.RECONVERGENT B3 ;  /* 0x0000000000037941 */ /* 0x000fea0003800200 */
.L_x_36:
[----:B-----5:R-:W-:Y:S01]  /*14c0*/  FADD R10, -R5, R10 ;  /* 0x0000000a050a7221 */ /* 0x020fe20000000100 */
[----:B------:R-:W-:-:S03]  /*14d0*/  FADD R11, -R6, R11 ;  /* 0x0000000b060b7221 */ /* 0x000fc60000000100 */
[-C--:B------:R-:W-:Y:S01]  /*14e0*/  FFMA R23, R10, R0.reuse, R23 ;  /* 0x000000000a177223 */ /* 0x080fe20000000017 */
[----:B------:R-:W-:-:S07]  /*14f0*/  FFMA R22, R11, R0, R22 ;  /* 0x000000000b167223 */ /* 0x000fce0000000016 */
.L_x_33:
[----:B------:R-:W-:Y:S05]  /*1500*/  BSYNC.RECONVERGENT B2 ;  /* 0x0000000000027941 */ /* 0x000fea0003800200 */
.L_x_32:
[----:B------:R-:W-:Y:S02]  /*1510*/  MOV R26, UR10 ;  /* 0x0000000a001a7c02 */ /* 0x000fe40008000f00 */
[----:B------:R-:W-:Y:S02]  /*1520*/  MOV R27, UR11 ;  /* 0x0000000b001b7c02 */ /* 0x000fe40008000f00 */
[----:B------:R-:W-:Y:S02]  /*1530*/  MOV R24, UR8 ;  /* 0x0000000800187c02 */ /* 0x000fe40008000f00 */
[----:B------:R-:W-:Y:S01]  /*1540*/  MOV R25, UR9 ;  /* 0x0000000900197c02 */ /* 0x000fe20008000f00 */
[----:B------:R-:W2:Y:S04]  /*1550*/  LDG.E R9, desc[UR16][R26.64+0x4] ;  /* 0x000004101a097981 */ /* 0x000ea8000c1e1900 */
[----:B------:R-:W3:Y:S01]  /*1560*/  LDG.E R10, desc[UR16][R24.64+0x4] ;  /* 0x00000410180a7981 */ /* 0x000ee2000c1e1900 */
[----:B------:R-:W-:Y:S01]  /*1570*/  IMAD.U32 R18, RZ, RZ, UR6 ;  /* 0x00000006ff127e24 */ /* 0x000fe2000f8e00ff */
        /* <DEDUP_REMOVED lines=18> */
.L_x_39:
[----:B------:R-:W-:Y:S01]  /*16a0*/  FMUL.FTZ R0, R21, R2 ;  /* 0x0000000215007220 */ /* 0x000fe20000410000 */
[----:B------:R-:W-:-:S03]  /*16b0*/  FMUL.FTZ R2, R2, 0.5 ;  /* 0x3f00000002027820 */ /* 0x000fc60000410000 */
[----:B------:R-:W-:-:S04]  /*16c0*/  FFMA R11, -R0, R0, R21 ;  /* 0x00000000000b7223 */ /* 0x000fc80000000115 */
[----:B------:R-:W-:-:S07]  /*16d0*/  FFMA R0, R11, R2, R0 ;  /* 0x000000020b007223 */ /* 0x000fce0000000000 */
.L_x_40:
[----:B------:R-:W-:Y:S05]  /*16e0*/  BSYNC.RECONVERGENT B0 ;  /* 0x0000000000007941 */ /* 0x000fea0003800200 */
.L_x_38:
        /* <DEDUP_REMOVED lines=8> */
.L_x_42:
[----:B------:R-:W0:Y:S02]  /*1770*/  MUFU.RCP R19, R0 ;  /* 0x0000000000137308 */ /* 0x000e240000001000 */
[----:B0-----:R-:W-:-:S04]  /*1780*/  FFMA R2, R19, R0, -1 ;  /* 0xbf80000013027423 */ /* 0x001fc80000000000 */
[----:B------:R-:W-:-:S04]  /*1790*/  FADD.FTZ R2, -R2, -RZ ;  /* 0x800000ff02027221 */ /* 0x000fc80000010100 */
[----:B------:R-:W-:-:S07]  /*17a0*/  FFMA R19, R19, R2, R19 ;  /* 0x0000000213137223 */ /* 0x000fce0000000013 */
.L_x_43:
[----:B------:R-:W-:Y:S05]  /*17b0*/  BSYNC.RECONVERGENT B0 ;  /* 0x0000000000007941 */ /* 0x000fea0003800200 */
.L_x_41:
        /* <DEDUP_REMOVED lines=15> */
[----:B------:R0:W5:Y:S01]  /*18b0*/  LDG.E R22, desc[UR16][R18.64+0x4] ;  /* 0x0000041012167981 */ /* 0x000162000c1e1900 */
[C---:B------:R-:W-:Y:S01]  /*18c0*/  FADD R21, R4.reuse, R4 ;  /* 0x0000000404157221 */ /* 0x040fe20000000000 */
[----:B------:R-:W-:Y:S02]  /*18d0*/  BSSY.RECONVERGENT B3, `(.L_x_46) ;  /* 0x0000010000037945 */ /* 0x000fe40003800200 */
[----:B------:R1:W5:Y:S01]  /*18e0*/  LDG.E R23, desc[UR16][R24.64+0x4] ;  /* 0x0000041018177981 */ /* 0x000362000c1e1900 */
[----:B0-----:R-:W-:-:S04]  /*18f0*/  FADD R19, R4, R20 ;  /* 0x0000001404137221 */ /* 0x001fc80000000000 */
[----:B------:R-:W0:Y:S01]  /*1900*/  MUFU.RCP R0, R19 ;  /* 0x0000001300007308 */ /* 0x000e220000001000 */
[----:B------:R-:W-:-:S07]  /*1910*/  FMUL R20, R21, R20 ;  /* 0x0000001415147220 */ /* 0x000fce0000400000 */
[----:B------:R-:W2:Y:S01]  /*1920*/  FCHK P0, R20, R19 ;  /* 0x0000001314007302 */ /* 0x000ea20000000000 */
[----:B0-----:R-:W-:-:S04]  /*1930*/  FFMA R13, -R19, R0, 1 ;  /* 0x3f800000130d7423 */ /* 0x001fc80000000100 */
[----:B------:R-:W-:-:S04]  /*1940*/  FFMA R13, R0, R13, R0 ;  /* 0x0000000d000d7223 */ /* 0x000fc80000000000 */
[----:B------:R-:W-:-:S04]  /*1950*/  FFMA R0, R20, R13, RZ ;  /* 0x0000000d14007223 */ /* 0x000fc800000000ff */
[----:B------:R-:W-:-:S04]  /*1960*/  FFMA R2, -R19, R0, R20 ;  /* 0x0000000013027223 */ /* 0x000fc80000000114 */
[----:B-1----:R-:W-:Y:S01]  /*1970*/  FFMA R24, R13, R2, R0 ;  /* 0x000000020d187223 */ /* 0x002fe20000000000 */
[----:B--2---:R-:W-:Y:S06]  /*1980*/  @!P0 BRA `(.L_x_47) ;  /* 0x0000000000108947 */ /* 0x004fec0003800000 */
[----:B------:R-:W-:Y:S02]  /*1990*/  MOV R24, R20 ;  /* 0x0000001400187202 */ /* 0x000fe40000000f00 */
[----:B------:R-:W-:-:S07]  /*19a0*/  MOV R2, 0x19c0 ;  /* 0x000019c000027802 */ /* 0x000fce0000000f00 */
[----:B-----5:R-:W-:Y:S05]  /*19b0*/  CALL.REL.NOINC `($__internal_2_$__cuda_sm3x_div_rn_noftz_f32_slowpath) ;  /* 0x0000001c00387944 */ /* 0x020fea0003c00000 */
[----:B------:R-:W-:-:S07]  /*19c0*/  MOV R24, R0 ;  /* 0x0000000000187202 */ /* 0x000fce0000000f00 */
.L_x_47:
[----:B------:R-:W-:Y:S05]  /*19d0*/  BSYNC.RECONVERGENT B3 ;  /* 0x0000000000037941 */ /* 0x000fea0003800200 */
.L_x_46:
        /* <DEDUP_REMOVED lines=10> */
[----:B------:R-:W-:Y:S02]  /*1a80*/  MOV R19, 0x3a03126f ;  /* 0x3a03126f00137802 */ /* 0x000fe40000000f00 */
[----:B------:R-:W-:-:S07]  /*1a90*/  MOV R2, 0x1ab0 ;  /* 0x00001ab000027802 */ /* 0x000fce0000000f00 */
[----:B-----5:R-:W-:Y:S05]  /*1aa0*/  CALL.REL.NOINC `($__internal_2_$__cuda_sm3x_div_rn_noftz_f32_slowpath) ;  /* 0x0000001800fc7944 */ /* 0x020fea0003c00000 */
.L_x_49:
[----:B------:R-:W-:Y:S05]  /*1ab0*/  BSYNC.RECONVERGENT B3 ;  /* 0x0000000000037941 */ /* 0x000fea0003800200 */
.L_x_48:
[----:B-----5:R-:W-:Y:S01]  /*1ac0*/  FADD R13, -R5, R22 ;  /* 0x00000016050d7221 */ /* 0x020fe20000000100 */
[----:B------:R-:W-:-:S03]  /*1ad0*/  FADD R2, -R6, R23 ;  /* 0x0000001706027221 */ /* 0x000fc60000000100 */
[-C--:B------:R-:W-:Y:S01]  /*1ae0*/  FFMA R10, R13, R0.reuse, R10 ;  /* 0x000000000d0a7223 */ /* 0x080fe2000000000a */
[----:B------:R-:W-:-:S07]  /*1af0*/  FFMA R9, R2, R0, R9 ;  /* 0x0000000002097223 */ /* 0x000fce0000000009 */
.L_x_45:
[----:B------:R-:W-:Y:S05]  /*1b00*/  BSYNC.RECONVERGENT B2 ;  /* 0x0000000000027941 */ /* 0x000fea0003800200 */
.L_x_44:
[----:B------:R-:W-:Y:S01]  /*1b10*/  UIADD3 UR6, UP0, UPT, UR6, 0x10, URZ ;  /* 0x0000001006067890 */ /* 0x000fe2000ff1e0ff */
[----:B------:R-:W-:Y:S01]  /*1b20*/  IADD3 R12, PT, PT, R12, 0x4, RZ ;  /* 0x000000040c0c7810 */ /* 0x000fe20007ffe0ff */
[----:B------:R-:W-:Y:S02]  /*1b30*/  UIADD3 UR4, UPT, UPT, UR4, 0x4, URZ ;  /* 0x0000000404047890 */ /* 0x000fe4000fffe0ff */
[----:B------:R-:W-:Y:S02]  /*1b40*/  ULOP3.LUT UR5, UR18, 0x7ffffffc, URZ, 0xc0, !UPT ;  /* 0x7ffffffc12057892 */ /* 0x000fe4000f8ec0ff */
[----:B------:R-:W-:Y:S02]  /*1b50*/  UIADD3.X UR7, UPT, UPT, URZ, UR7, URZ, UP0, !UPT ;  /* 0x00000007ff077290 */ /* 0x000fe400087fe4ff */
[----:B------:R-:W-:Y:S02]  /*1b60*/  UISETP.NE.AND UP0, UPT, UR4, UR5, UPT ;  /* 0x000000050400728c */ /* 0x000fe4000bf05270 */
[----:B------:R-:W-:-:S02]  /*1b70*/  UIADD3 UR8, UP1, UPT, UR8, 0x10, URZ ;  /* 0x0000001008087890 */ /* 0x000fc4000ff3e0ff */
[----:B------:R-:W-:Y:S02]  /*1b80*/  UIADD3 UR10, UP2, UPT, UR10, 0x10, URZ ;  /* 0x000000100a0a7890 */ /* 0x000fe4000ff5e0ff */
[----:B------:R-:W-:Y:S02]  /*1b90*/  UIADD3 UR12, UP3, UPT, UR12, 0x10, URZ ;  /* 0x000000100c0c7890 */ /* 0x000fe4000ff7e0ff */
[----:B------:R-:W-:Y:S02]  /*1ba0*/  UIADD3 UR14, UP4, UPT, UR14, 0x10, URZ ;  /* 0x000000100e0e7890 */ /* 0x000fe4000ff9e0ff */
[----:B------:R-:W-:Y:S02]  /*1bb0*/  UIADD3.X UR9, UPT, UPT, URZ, UR9, URZ, UP1, !UPT ;  /* 0x00000009ff097290 */ /* 0x000fe40008ffe4ff */
[----:B------:R-:W-:Y:S02]  /*1bc0*/  UIADD3.X UR11, UPT, UPT, URZ, UR11, URZ, UP2, !UPT ;  /* 0x0000000bff0b7290 */ /* 0x000fe400097fe4ff */
[----:B------:R-:W-:-:S02]  /*1bd0*/  UIADD3.X UR13, UPT, UPT, URZ, UR13, URZ, UP3, !UPT ;  /* 0x0000000dff0d7290 */ /* 0x000fc40009ffe4ff */
[----:B------:R-:W-:Y:S01]  /*1be0*/  UIADD3.X UR15, UPT, UPT, URZ, UR15, URZ, UP4, !UPT ;  /* 0x0000000fff0f7290 */ /* 0x000fe2000a7fe4ff */
[----:B------:R-:W-:Y:S11]  /*1bf0*/  BRA.U UP0, `(.L_x_50) ;  /* 0xffffffe500cc7547 */ /* 0x000ff6000b83ffff */
[----:B------:R-:W-:-:S05]  /*1c00*/  UMOV UR4, UR5 ;  /* 0x0000000500047c82 */ /* 0x000fca0008000000 */
.L_x_1:
[----:B------:R-:W-:-:S09]  /*1c10*/  ULOP3.LUT UP0, UR5, UR18, 0x3, URZ, 0xc0, !UPT ;  /* 0x0000000312057892 */ /* 0x000fd2000f80c0ff */
[----:B------:R-:W-:Y:S05]  /*1c20*/  BRA.U !UP0, `(.L_x_51) ;  /* 0x0000001108e47547 */ /* 0x000fea000b800000 */
[----:B------:R-:W-:-:S09]  /*1c30*/  UISETP.NE.AND UP0, UPT, UR5, 0x1, UPT ;  /* 0x000000010500788c */ /* 0x000fd2000bf05270 */
[----:B------:R-:W-:Y:S05]  /*1c40*/  BRA.U !UP0, `(.L_x_52) ;  /* 0x0000000d08307547 */ /* 0x000fea000b800000 */
[----:B------:R-:W1:Y:S01]  /*1c50*/  LDCU.64 UR14, c[0x0][0x390] ;  /* 0x00007200ff0e77ac */ /* 0x000e620008000a00 */
[----:B------:R-:W2:Y:S01]  /*1c60*/  LDCU.128 UR8, c[0x0][0x380] ;  /* 0x00007000ff0877ac */ /* 0x000ea20008000c00 */
[----:B-1----:R-:W-:Y:S02]  /*1c70*/  UIMAD.WIDE.U32 UR14, UR4, 0x4, UR14 ;  /* 0x00000004040e78a5 */ /* 0x002fe4000f8e000e */
[----:B--2---:R-:W-:-:S04]  /*1c80*/  UIMAD.WIDE.U32 UR12, UR4, 0x4, UR10 ;  /* 0x00000004040c78a5 */ /* 0x004fc8000f8e000a */
[----:B------:R-:W-:Y:S02]  /*1c90*/  MOV R23, UR15 ;  /* 0x0000000f00177c02 */ /* 0x000fe40008000f00 */
[----:B------:R-:W-:Y:S02]  /*1ca0*/  MOV R22, UR14 ;  /* 0x0000000e00167c02 */ /* 0x000fe40008000f00 */
[----:B0-----:R-:W-:Y:S02]  /*1cb0*/  MOV R18, UR12 ;  /* 0x0000000c00127c02 */ /* 0x001fe40008000f00 */
[----:B------:R-:W-:Y:S01]  /*1cc0*/  MOV R19, UR13 ;  /* 0x0000000d00137c02 */ /* 0x000fe20008000f00 */
[----:B------:R-:W2:Y:S04]  /*1cd0*/  LDG.E R23, desc[UR16][R22.64] ;  /* 0x0000001016177981 */ /* 0x000ea8000c1e1900 */
[----:B------:R-:W3:Y:S01]  /*1ce0*/  LDG.E R18, desc[UR16][R18.64] ;  /* 0x0000001012127981 */ /* 0x000ee2000c1e1900 */
[----:B------:R-:W-:-:S06]  /*1cf0*/  UIMAD.WIDE.U32 UR10, UR4, 0x4, UR8 ;  /* 0x00000004040a78a5 */ /* 0x000fcc000f8e0008 */
[----:B------:R-:W-:Y:S02]  /*1d00*/  MOV R12, UR10 ;  /* 0x0000000a000c7c02 */ /* 0x000fe40008000f00 */
[----:B------:R-:W-:-:S05]  /*1d10*/  MOV R13, UR11 ;  /* 0x0000000b000d7c02 */ /* 0x000fca0008000f00 */
[----:B------:R0:W5:Y:S01]  /*1d20*/  LDG.E R12, desc[UR16][R12.64] ;  /* 0x000000100c0c7981 */ /* 0x000162000c1e1900 */
[----:B------:R-:W-:Y:S01]  /*1d30*/  BSSY.RECONVERGENT B0, `(.L_x_53) ;  /* 0x0000013000007945 */ /* 0x000fe20003800200 */
[----:B--2--5:R-:W-:Y:S01]  /*1d40*/  FADD R20, -R8, R23 ;  /* 0x0000001708147221 */ /* 0x024fe20000000100 */
[----:B---3--:R-:W-:-:S03]  /*1d50*/  FADD R21, -R7, R18 ;  /* 0x0000001207157221 */ /* 0x008fc60000000100 */
[----:B------:R-:W-:-:S04]  /*1d60*/  FMUL R0, R20, R20 ;  /* 0x0000001414007220 */ /* 0x000fc80000400000 */
[----:B------:R-:W-:-:S04]  /*1d70*/  FFMA R0, R21, R21, R0 ;  /* 0x0000001515007223 */ /* 0x000fc80000000000 */
[----:B------:R-:W-:-:S04]  /*1d80*/  FADD R11, R0, 9.9999997473787516356e-06 ;  /* 0x3727c5ac000b7421 */ /* 0x000fc80000000000 */
[----:B------:R-:W-:Y:S01]  /*1d90*/  VIADD R0, R11, 0xf3000000 ;  /* 0xf30000000b007836 */ /* 0x000fe20000000000 */
[----:B------:R0:W1:Y:S04]  /*1da0*/  MUFU.RSQ R2, R11 ;  /* 0x0000000b00027308 */ /* 0x0000680000001400 */
[----:B------:R-:W-:-:S13]  /*1db0*/  ISETP.GT.U32.AND P0, PT, R0, 0x727fffff, PT ;  /* 0x727fffff0000780c */ /* 0x000fda0003f04070 */
[----:B01----:R-:W-:Y:S05]  /*1dc0*/  @!P0 BRA `(.L_x_54) ;  /* 0x0000000000148947 */ /* 0x003fea0003800000 */
[----:B------:R-:W-:Y:S02]  /*1dd0*/  MOV R25, R11 ;  /* 0x0000000b00197202 */ /* 0x000fe40000000f00 */
[----:B------:R-:W-:-:S07]  /*1de0*/  MOV R0, 0x1e00 ;  /* 0x00001e0000007802 */ /* 0x000fce0000000f00 */
[----:B------:R-:W-:Y:S05]  /*1df0*/  CALL.REL.NOINC `($__internal_1_$__cuda_sm20_sqrt_rn_f32_slowpath) ;  /* 0x0000001400d07944 */ /* 0x000fea0003c00000 */
[----:B------:R-:W-:Y:S01]  /*1e00*/  MOV R0, R24 ;  /* 0x0000001800007202 */ /* 0x000fe20000000f00 */
[----:B------:R-:W-:Y:S06]  /*1e10*/  BRA `(.L_x_55) ;  /* 0x0000000000107947 */ /* 0x000fec0003800000 */
.L_x_54:
[----:B------:R-:W-:Y:S01]  /*1e20*/  FMUL.FTZ R0, R11, R2 ;  /* 0x000000020b007220 */ /* 0x000fe20000410000 */
[----:B------:R-:W-:-:S03]  /*1e30*/  FMUL.FTZ R2, R2, 0.5 ;  /* 0x3f00000002027820 */ /* 0x000fc60000410000 */
[----:B------:R-:W-:-:S04]  /*1e40*/  FFMA R13, -R0, R0, R11 ;  /* 0x00000000000d7223 */ /* 0x000fc8000000010b */
[----:B------:R-:W-:-:S07]  /*1e50*/  FFMA R0, R13, R2, R0 ;  /* 0x000000020d007223 */ /* 0x000fce0000000000 */
.L_x_55:
[----:B------:R-:W-:Y:S05]  /*1e60*/  BSYNC.RECONVERGENT B0 ;  /* 0x0000000000007941 */ /* 0x000fea0003800200 */
.L_x_53:
[----:B------:R-:W-:Y:S01]  /*1e70*/  IADD3 R2, PT, PT, R0, 0x1800000, RZ ;  /* 0x0180000000027810 */ /* 0x000fe20007ffe0ff */
[----:B------:R-:W-:Y:S03]  /*1e80*/  BSSY.RECONVERGENT B0, `(.L_x_56) ;  /* 0x000000b000007945 */ /* 0x000fe60003800200 */
[----:B------:R-:W-:-:S04]  /*1e90*/  LOP3.LUT R2, R2, 0x7f800000, RZ, 0xc0, !PT ;  /* 0x7f80000002027812 */ /* 0x000fc800078ec0ff */
[----:B------:R-:W-:-:S13]  /*1ea0*/  ISETP.GT.U32.AND P0, PT, R2, 0x1ffffff, PT ;  /* 0x01ffffff0200780c */ /* 0x000fda0003f04070 */
[----:B------:R-:W-:Y:S05]  /*1eb0*/  @P0 BRA `(.L_x_57) ;  /* 0x00000000000c0947 */ /* 0x000fea0003800000 */
[----:B------:R-:W-:-:S07]  /*1ec0*/  MOV R2, 0x1ee0 ;  /* 0x00001ee000027802 */ /* 0x000fce0000000f00 */
[----:B------:R-:W-:Y:S05]  /*1ed0*/  CALL.REL.NOINC `($__internal_0_$__cuda_sm20_rcp_rn_f32_slowpath) ;  /* 0x0000001000c47944 */ /* 0x000fea0003c00000 */
[----:B------:R-:W-:Y:S05]  /*1ee0*/  BRA `(.L_x_58) ;  /* 0x0000000000107947 */ /* 0x000fea0003800000 */
.L_x_57:
[----:B------:R-:W0:Y:S02]  /*1ef0*/  MUFU.RCP R19, R0 ;  /* 0x0000000000137308 */ /* 0x000e240000001000 */
[----:B0-----:R-:W-:-:S04]  /*1f00*/  FFMA R2, R19, R0, -1 ;  /* 0xbf80000013027423 */ /* 0x001fc80000000000 */
[----:B------:R-:W-:-:S04]  /*1f10*/  FADD.FTZ R2, -R2, -RZ ;  /* 0x800000ff02027221 */ /* 0x000fc80000010100 */
[----:B------:R-:W-:-:S07]  /*1f20*/  FFMA R19, R19, R2, R19 ;  /* 0x0000000213137223 */ /* 0x000fce0000000013 */
.L_x_58:
[----:B------:R-:W-:Y:S05]  /*1f30*/  BSYNC.RECONVERGENT B0 ;  /* 0x0000000000007941 */ /* 0x000fea0003800200 */
.L_x_56:
[C---:B------:R-:W-:Y:S01]  /*1f40*/  FMUL R13, R4.reuse, 100000000 ;  /* 0x4cbebc20040d7820 */ /* 0x040fe20000400000 */
[----:B------:R-:W-:Y:S01]  /*1f50*/  FSETP.GEU.AND P0, PT, R11, 4, PT ;  /* 0x408000000b00780b */ /* 0x000fe20003f0e000 */
[----:B------:R-:W-:Y:S01]  /*1f60*/  BSSY.RECONVERGENT B2, `(.L_x_59) ;  /* 0x0000036000027945 */ /* 0x000fe20003800200 */
[----:B------:R-:W-:Y:S01]  /*1f70*/  FADD R11, R4, R4 ;  /* 0x00000004040b7221 */ /* 0x000fe20000000000 */
[----:B------:R-:W-:Y:S01]  /*1f80*/  FMUL R0, R13, R12 ;  /* 0x0000000c0d007220 */ /* 0x000fe20000400000 */
[----:B------:R-:W-:-:S03]  /*1f90*/  ISETP.EQ.OR P0, PT, R3, UR4, P0 ;  /* 0x0000000403007c0c */ /* 0x000fc60008702670 */
[----:B------:R-:W-:-:S04]  /*1fa0*/  FMUL R0, R0, R19 ;  /* 0x0000001300007220 */ /* 0x000fc80000400000 */
[----:B------:R-:W-:-:S04]  /*1fb0*/  FMUL R0, R0, R19 ;  /* 0x0000001300007220 */ /* 0x000fc80000400000 */
[----:B------:R-:W-:-:S04]  /*1fc0*/  FMUL R0, R0, R19 ;  /* 0x0000001300007220 */ /* 0x000fc80000400000 */
[-C--:B------:R-:W-:Y:S01]  /*1fd0*/  FFMA R10, R21, R0.reuse, R10 ;  /* 0x00000000150a7223 */ /* 0x080fe2000000000a */
[----:B------:R-:W-:Y:S01]  /*1fe0*/  FFMA R20, R20, R0, R9 ;  /* 0x0000000014147223 */ /* 0x000fe20000000009 */
[----:B------:R-:W-:Y:S06]  /*1ff0*/  @P0 BRA `(.L_x_60) ;  /* 0x0000000000b00947 */ /* 0x000fec0003800000 */
[----:B------:R-:W0:Y:S01]  /*2000*/  LDCU.64 UR8, c[0x0][0x398] ;  /* 0x00007300ff0877ac */ /* 0x000e220008000a00 */
[----:B------:R-:W1:Y:S01]  /*2010*/  LDCU.64 UR6, c[0x0][0x3a0] ;  /* 0x00007400ff0677ac */ /* 0x000e620008000a00 */
[----:B0-----:R-:W-:Y:S02]  /*2020*/  UIMAD.WIDE.U32 UR8, UR4, 0x4, UR8 ;  /* 0x00000004040878a5 */ /* 0x001fe4000f8e0008 */
[----:B-1----:R-:W-:-:S04]  /*2030*/  UIMAD.WIDE.U32 UR6, UR4, 0x4, UR6 ;  /* 0x00000004040678a5 */ /* 0x002fc8000f8e0006 */
        /* <DEDUP_REMOVED lines=8> */
[----:B------:R-:W-:-:S07]  /*20c0*/  FMUL R24, R11, R12 ;  /* 0x0000000c0b187220 */ /* 0x000fce0000400000 */
        /* <DEDUP_REMOVED lines=11> */
.L_x_62:
[----:B------:R-:W-:Y:S05]  /*2180*/  BSYNC.RECONVERGENT B3 ;  /* 0x0000000000037941 */ /* 0x000fea0003800200 */
.L_x_61:
        /* <DEDUP_REMOVED lines=14> */
.L_x_64:
[----:B------:R-:W-:Y:S05]  /*2270*/  BSYNC.RECONVERGENT B3 ;  /* 0x0000000000037941 */ /* 0x000fea0003800200 */
.L_x_63:
[----:B-----5:R-:W-:Y:S01]  /*2280*/  FADD R13, -R5, R22 ;  /* 0x00000016050d7221 */ /* 0x020fe20000000100 */
[----:B------:R-:W-:-:S03]  /*2290*/  FADD R9, -R6, R9 ;  /* 0x0000000906097221 */ /* 0x000fc60000000100 */
[-C--:B------:R-:W-:Y:S01]  /*22a0*/  FFMA R10, R13, R0.reuse, R10 ;  /* 0x000000000d0a7223 */ /* 0x080fe2000000000a */
[----:B------:R-:W-:-:S07]  /*22b0*/  FFMA R20, R9, R0, R20 ;  /* 0x0000000009147223 */ /* 0x000fce0000000014 */
.L_x_60:
[----:B------:R-:W-:Y:S05]  /*22c0*/  BSYNC.RECONVERGENT B2 ;  /* 0x0000000000027941 */ /* 0x000fea0003800200 */
.L_x_59:
        /* <DEDUP_REMOVED lines=25> */
.L_x_66:
[----:B------:R-:W-:Y:S01]  /*2460*/  FMUL.FTZ R0, R21, R2 ;  /* 0x0000000215007220 */ /* 0x000fe20000410000 */
[----:B------:R-:W-:-:S03]  /*2470*/  FMUL.FTZ R2, R2, 0.5 ;  /* 0x3f00000002027820 */ /* 0x000fc60000410000 */
[----:B------:R-:W-:-:S04]  /*2480*/  FFMA R13, -R0, R0, R21 ;  /* 0x00000000000d7223 */ /* 0x000fc80000000115 */
[----:B------:R-:W-:-:S07]  /*2490*/  FFMA R0, R13, R2, R0 ;  /* 0x000000020d007223 */ /* 0x000fce0000000000 */
.L_x_67:
[----:B------:R-:W-:Y:S05]  /*24a0*/  BSYNC.RECONVERGENT B0 ;  /* 0x0000000000007941 */ /* 0x000fea0003800200 */
.L_x_65:
[----:B------:R-:W-:Y:S01]  /*24b0*/  VIADD R2, R0, 0x1800000 ;  /* 0x0180000000027836 */ /* 0x000fe20000000000 */
[----:B------:R-:W-:Y:S04]  /*24c0*/  BSSY.RECONVERGENT B0, `(.L_x_68) ;  /* 0x000000b000007945 */ /* 0x000fe80003800200 */
[----:B------:R-:W-:-:S04]  /*24d0*/  LOP3.LUT R2, R2, 0x7f800000, RZ, 0xc0, !PT ;  /* 0x7f80000002027812 */ /* 0x000fc800078ec0ff */
[----:B------:R-:W-:-:S13]  /*24e0*/  ISETP.GT.U32.AND P0, PT, R2, 0x1ffffff, PT ;  /* 0x01ffffff0200780c */ /* 0x000fda0003f04070 */
[----:B------:R-:W-:Y:S05]  /*24f0*/  @P0 BRA `(.L_x_69) ;  /* 0x00000000000c0947 */ /* 0x000fea0003800000 */
[----:B------:R-:W-:-:S07]  /*2500*/  MOV R2, 0x2520 ;  /* 0x0000252000027802 */ /* 0x000fce0000000f00 */
[----:B-----5:R-:W-:Y:S05]  /*2510*/  CALL.REL.NOINC `($__internal_0_$__cuda_sm20_rcp_rn_f32_slowpath) ;  /* 0x0000000c00347944 */ /* 0x020fea0003c00000 */
[----:B------:R-:W-:Y:S05]  /*2520*/  BRA `(.L_x_70) ;  /* 0x0000000000107947 */ /* 0x000fea0003800000 */
.L_x_69:
[----:B------:R-:W0:Y:S02]  /*2530*/  MUFU.RCP R19, R0 ;  /* 0x0000000000137308 */ /* 0x000e240000001000 */
[----:B0-----:R-:W-:-:S04]  /*2540*/  FFMA R2, R19, R0, -1 ;  /* 0xbf80000013027423 */ /* 0x001fc80000000000 */
[----:B------:R-:W-:-:S04]  /*2550*/  FADD.FTZ R2, -R2, -RZ ;  /* 0x800000ff02027221 */ /* 0x000fc80000010100 */
[----:B------:R-:W-:-:S07]  /*2560*/  FFMA R19, R19, R2, R19 ;  /* 0x0000000213137223 */ /* 0x000fce0000000013 */
.L_x_70:
[----:B------:R-:W-:Y:S05]  /*2570*/  BSYNC.RECONVERGENT B0 ;  /* 0x0000000000007941 */ /* 0x000fea0003800200 */
.L_x_68:
        /* <DEDUP_REMOVED lines=35> */
.L_x_74:
[----:B------:R-:W-:Y:S05]  /*27b0*/  BSYNC.RECONVERGENT B3 ;  /* 0x0000000000037941 */ /* 0x000fea0003800200 */
.L_x_73:
        /* <DEDUP_REMOVED lines=14> */
.L_x_76:
[----:B------:R-:W-:Y:S05]  /*28a0*/  BSYNC.RECONVERGENT B3 ;  /* 0x0000000000037941 */ /* 0x000fea0003800200 */
.L_x_75:
[----:B-----5:R-:W-:Y:S01]  /*28b0*/  FADD R11, -R5, R20 ;  /* 0x00000014050b7221 */ /* 0x020fe20000000100 */
[----:B------:R-:W-:-:S03]  /*28c0*/  FADD R2, -R6, R23 ;  /* 0x0000001706027221 */ /* 0x000fc60000000100 */
[-C--:B------:R-:W-:Y:S01]  /*28d0*/  FFMA R10, R11, R0.reuse, R10 ;  /* 0x000000000b0a7223 */ /* 0x080fe2000000000a */
[----:B------:R-:W-:-:S07]  /*28e0*/  FFMA R9, R2, R0, R9 ;  /* 0x0000000002097223 */ /* 0x000fce0000000009 */
.L_x_72:
[----:B------:R-:W-:Y:S05]  /*28f0*/  BSYNC.RECONVERGENT B2 ;  /* 0x0000000000027941 */ /* 0x000fea0003800200 */
.L_x_71:
[----:B------:R-:W-:-:S12]  /*2900*/  UIADD3 UR4, UPT, UPT, UR4, 0x2, URZ ;  /* 0x0000000204047890 */ /* 0x000fd8000fffe0ff */
.L_x_52:
[----:B------:R-:W1:Y:S02]  /*2910*/  LDCU UR5, c[0x0][0x3a8] ;  /* 0x00007500ff0577ac */ /* 0x000e640008000800 */
[----:B-1----:R-:W-:-:S04]  /*2920*/  ULOP3.LUT UR5, UR5, 0x1, URZ, 0xc0, !UPT ;  /* 0x0000000105057892 */ /* 0x002fc8000f8ec0ff */
[----:B------:R-:W-:-:S09]  /*2930*/  UISETP.NE.U32.AND UP0, UPT, UR5, 0x1, UPT ;  /* 0x000000010500788c */ /* 0x000fd2000bf05070 */
[----:B------:R-:W-:Y:S05]  /*2940*/  BRA.U UP0, `(.L_x_51) ;  /* 0x00000005009c7547 */ /* 0x000fea000b800000 */
[----:B------:R-:W1:Y:S01]  /*2950*/  LDCU.128 UR8, c[0x0][0x390] ;  /* 0x00007200ff0877ac */ /* 0x000e620008000c00 */
[----:B------:R-:W2:Y:S01]  /*2960*/  LDCU.128 UR12, c[0x0][0x380] ;  /* 0x00007000ff0c77ac */ /* 0x000ea20008000c00 */
[----:B-1----:R-:W-:Y:S02]  /*2970*/  UIMAD.WIDE.U32 UR8, UR4, 0x4, UR8 ;  /* 0x00000004040878a5 */ /* 0x002fe4000f8e0008 */
[----:B--2---:R-:W-:-:S04]  /*2980*/  UIMAD.WIDE.U32 UR6, UR4, 0x4, UR14 ;  /* 0x00000004040678a5 */ /* 0x004fc8000f8e000e */
[----:B------:R-:W-:Y:S02]  /*2990*/  MOV R23, UR9 ;  /* 0x0000000900177c02 */ /* 0x000fe40008000f00 */
[----:B------:R-:W-:Y:S02]  /*29a0*/  MOV R22, UR8 ;  /* 0x0000000800167c02 */ /* 0x000fe40008000f00 */
[----:B0-----:R-:W-:Y:S01]  /*29b0*/  MOV R18, UR6 ;  /* 0x0000000600127c02 */ /* 0x001fe20008000f00 */
[----:B------:R-:W0:Y:S01]  /*29c0*/  LDCU.64 UR8, c[0x0][0x3a0] ;  /* 0x00007400ff0877ac */ /* 0x000e220008000a00 */
[----:B------:R-:W-:Y:S01]  /*29d0*/  MOV R19, UR7 ;  /* 0x0000000700137c02 */ /* 0x000fe20008000f00 */
[----:B------:R-:W2:Y:S04]  /*29e0*/  LDG.E R23, desc[UR16][R22.64] ;  /* 0x0000001016177981 */ /* 0x000ea8000c1e1900 */
[----:B------:R-:W3:Y:S01]  /*29f0*/  LDG.E R18, desc[UR16][R18.64] ;  /* 0x0000001012127981 */ /* 0x000ee2000c1e1900 */
[----:B------:R-:W-:-:S06]  /*2a00*/  UIMAD.WIDE.U32 UR6, UR4, 0x4, UR12 ;  /* 0x00000004040678a5 */ /* 0x000fcc000f8e000c */
[----:B------:R-:W-:Y:S02]  /*2a10*/  MOV R12, UR6 ;  /* 0x00000006000c7c02 */ /* 0x000fe40008000f00 */
[----:B------:R-:W-:-:S05]  /*2a20*/  MOV R13, UR7 ;  /* 0x00000007000d7c02 */ /* 0x000fca0008000f00 */
[----:B------:R1:W5:Y:S01]  /*2a30*/  LDG.E R11, desc[UR16][R12.64] ;  /* 0x000000100c0b7981 */ /* 0x000362000c1e1900 */
[----:B------:R-:W-:Y:S01]  /*2a40*/  UIMAD.WIDE.U32 UR6, UR4, 0x4, UR10 ;  /* 0x00000004040678a5 */ /* 0x000fe2000f8e000a */
[----:B------:R-:W-:Y:S01]  /*2a50*/  BSSY.RECONVERGENT B0, `(.L_x_77) ;  /* 0x0000014000007945 */ /* 0x000fe20003800200 */
[----:B0-----:R-:W-:Y:S01]  /*2a60*/  UIMAD.WIDE.U32 UR8, UR4, 0x4, UR8 ;  /* 0x00000004040878a5 */ /* 0x001fe2000f8e0008 */
[----:B--2--5:R-:W-:Y:S01]  /*2a70*/  FADD R8, -R8, R23 ;  /* 0x0000001708087221 */ /* 0x024fe20000000100 */
[----:B---3--:R-:W-:-:S03]  /*2a80*/  FADD R21, -R7, R18 ;  /* 0x0000001207157221 */ /* 0x008fc60000000100 */
[----:B------:R-:W-:-:S04]  /*2a90*/  FMUL R0, R8, R8 ;  /* 0x0000000808007220 */ /* 0x000fc80000400000 */
[----:B------:R-:W-:-:S04]  /*2aa0*/  FFMA R0, R21, R21, R0 ;  /* 0x0000001515007223 */ /* 0x000fc80000000000 */
[----:B------:R-:W-:-:S04]  /*2ab0*/  FADD R7, R0, 9.9999997473787516356e-06 ;  /* 0x3727c5ac00077421 */ /* 0x000fc80000000000 */
[----:B------:R1:W0:Y:S01]  /*2ac0*/  MUFU.RSQ R2, R7 ;  /* 0x0000000700027308 */ /* 0x0002220000001400 */
[----:B------:R-:W-:-:S04]  /*2ad0*/  IADD3 R0, PT, PT, R7, -0xd000000, RZ ;  /* 0xf300000007007810 */ /* 0x000fc80007ffe0ff */
[----:B------:R-:W-:-:S13]  /*2ae0*/  ISETP.GT.U32.AND P0, PT, R0, 0x727fffff, PT ;  /* 0x727fffff0000780c */ /* 0x000fda0003f04070 */
[----:B01----:R-:W-:Y:S05]  /*2af0*/  @!P0 BRA `(.L_x_78) ;  /* 0x0000000000148947 */ /* 0x003fea0003800000 */
[----:B------:R-:W-:Y:S02]  /*2b00*/  MOV R25, R7 ;  /* 0x0000000700197202 */ /* 0x000fe40000000f00 */
[----:B------:R-:W-:-:S07]  /*2b10*/  MOV R0, 0x2b30 ;  /* 0x00002b3000007802 */ /* 0x000fce0000000f00 */
[----:B------:R-:W-:Y:S05]  /*2b20*/  CALL.REL.NOINC `($__internal_1_$__cuda_sm20_sqrt_rn_f32_slowpath) ;  /* 0x0000000800847944 */ /* 0x000fea0003c00000 */
[----:B------:R-:W-:Y:S01]  /*2b30*/  MOV R0, R24 ;  /* 0x0000001800007202 */ /* 0x000fe20000000f00 */
[----:B------:R-:W-:Y:S06]  /*2b40*/  BRA `(.L_x_79) ;  /* 0x0000000000107947 */ /* 0x000fec0003800000 */
.L_x_78:
[----:B------:R-:W-:Y:S01]  /*2b50*/  FMUL.FTZ R0, R7, R2 ;  /* 0x0000000207007220 */ /* 0x000fe20000410000 */
[----:B------:R-:W-:-:S03]  /*2b60*/  FMUL.FTZ R2, R2, 0.5 ;  /* 0x3f00000002027820 */ /* 0x000fc60000410000 */
[----:B------:R-:W-:-:S04]  /*2b70*/  FFMA R13, -R0, R0, R7 ;  /* 0x00000000000d7223 */ /* 0x000fc80000000107 */
[----:B------:R-:W-:-:S07]  /*2b80*/  FFMA R0, R13, R2, R0 ;  /* 0x000000020d007223 */ /* 0x000fce0000000000 */
.L_x_79:
[----:B------:R-:W-:Y:S05]  /*2b90*/  BSYNC.RECONVERGENT B0 ;  /* 0x0000000000007941 */ /* 0x000fea0003800200 */
.L_x_77:
        /* <DEDUP_REMOVED lines=8> */
.L_x_81:
[----:B------:R-:W0:Y:S02]  /*2c20*/  MUFU.RCP R19, R0 ;  /* 0x0000000000137308 */ /* 0x000e240000001000 */
[----:B0-----:R-:W-:-:S04]  /*2c30*/  FFMA R2, R19, R0, -1 ;  /* 0xbf80000013027423 */ /* 0x001fc80000000000 */
[----:B------:R-:W-:-:S04]  /*2c40*/  FADD.FTZ R2, -R2, -RZ ;  /* 0x800000ff02027221 */ /* 0x000fc80000010100 */
[----:B------:R-:W-:-:S07]  /*2c50*/  FFMA R19, R19, R2, R19 ;  /* 0x0000000213137223 */ /* 0x000fce0000000013 */
.L_x_82:
[----:B------:R-:W-:Y:S05]  /*2c60*/  BSYNC.RECONVERGENT B0 ;  /* 0x0000000000007941 */ /* 0x000fea0003800200 */
.L_x_80:
[----:B------:R-:W-:Y:S01]  /*2c70*/  FMUL R0, R4, 100000000 ;  /* 0x4cbebc2004007820 */ /* 0x000fe20000400000 */
[----:B------:R-:W-:Y:S01]  /*2c80*/  FSETP.GEU.AND P0, PT, R7, 4, PT ;  /* 0x408000000700780b */ /* 0x000fe20003f0e000 */
[----:B------:R-:W-:Y:S02]  /*2c90*/  BSSY.RECONVERGENT B2, `(.L_x_51) ;  /* 0x0000032000027945 */ /* 0x000fe40003800200 */
        /* <DEDUP_REMOVED lines=8> */
[----:B------:R-:W-:Y:S01]  /*2d20*/  MOV R3, UR9 ;  /* 0x0000000900037c02 */ /* 0x000fe20008000f00 */
[----:B------:R-:W-:Y:S01]  /*2d30*/  IMAD.U32 R12, RZ, RZ, UR6 ;  /* 0x00000006ff0c7e24 */ /* 0x000fe2000f8e00ff */
[----:B------:R-:W-:Y:S02]  /*2d40*/  MOV R2, UR8 ;  /* 0x0000000800027c02 */ /* 0x000fe40008000f00 */
[----:B------:R-:W-:-:S03]  /*2d50*/  MOV R13, UR7 ;  /* 0x00000007000d7c02 */ /* 0x000fc60008000f00 */
[----:B------:R0:W5:Y:S04]  /*2d60*/  LDG.E R3, desc[UR16][R2.64] ;  /* 0x0000001002037981 */ /* 0x000168000c1e1900 */
[----:B------:R0:W5:Y:S01]  /*2d70*/  LDG.E R8, desc[UR16][R12.64] ;  /* 0x000000100c087981 */ /* 0x000162000c1e1900 */
[C---:B------:R-:W-:Y:S01]  /*2d80*/  FADD R19, R4.reuse, R11 ;  /* 0x0000000b04137221 */ /* 0x040fe20000000000 */
[----:B------:R-:W-:Y:S01]  /*2d90*/  FADD R24, R4, R4 ;  /* 0x0000000404187221 */ /* 0x000fe20000000000 */
[----:B------:R-:W-:Y:S02]  /*2da0*/  BSSY.RECONVERGENT B3, `(.L_x_84) ;  /* 0x000000d000037945 */ /* 0x000fe40003800200 */
[----:B------:R-:W1:Y:S01]  /*2db0*/  MUFU.RCP R0, R19 ;  /* 0x0000001300007308 */ /* 0x000e620000001000 */
[----:B------:R-:W-:-:S07]  /*2dc0*/  FMUL R24, R24, R11 ;  /* 0x0000000b18187220 */ /* 0x000fce0000400000 */
[----:B------:R-:W2:Y:S01]  /*2dd0*/  FCHK P0, R24, R19 ;  /* 0x0000001318007302 */ /* 0x000ea20000000000 */
[----:B-1----:R-:W-:-:S04]  /*2de0*/  FFMA R7, -R19, R0, 1 ;  /* 0x3f80000013077423 */ /* 0x002fc80000000100 */
[----:B------:R-:W-:-:S04]  /*2df0*/  FFMA R7, R0, R7, R0 ;  /* 0x0000000700077223 */ /* 0x000fc80000000000 */
[----:B------:R-:W-:-:S04]  /*2e00*/  FFMA R0, R24, R7, RZ ;  /* 0x0000000718007223 */ /* 0x000fc800000000ff */
[----:B------:R-:W-:-:S04]  /*2e10*/  FFMA R11, -R19, R0, R24 ;  /* 0x00000000130b7223 */ /* 0x000fc80000000118 */
[----:B------:R-:W-:Y:S01]  /*2e20*/  FFMA R7, R7, R11, R0 ;  /* 0x0000000b07077223 */ /* 0x000fe20000000000 */
[----:B0-2---:R-:W-:Y:S06]  /*2e30*/  @!P0 BRA `(.L_x_85) ;  /* 0x00000000000c8947 */ /* 0x005fec0003800000 */
[----:B------:R-:W-:-:S07]  /*2e40*/  MOV R2, 0x2e60 ;  /* 0x00002e6000027802 */ /* 0x000fce0000000f00 */
[----:B-----5:R-:W-:Y:S05]  /*2e50*/  CALL.REL.NOINC `($__internal_2_$__cuda_sm3x_div_rn_noftz_f32_slowpath) ;  /* 0x0000000800107944 */ /* 0x020fea0003c00000 */
[----:B------:R-:W-:-:S07]  /*2e60*/  MOV R7, R0 ;  /* 0x0000000000077202 */ /* 0x000fce0000000f00 */
.L_x_85:
[----:B------:R-:W-:Y:S05]  /*2e70*/  BSYNC.RECONVERGENT B3 ;  /* 0x0000000000037941 */ /* 0x000fea0003800200 */
.L_x_84:
        /* <DEDUP_REMOVED lines=14> */
.L_x_87:
[----:B------:R-:W-:Y:S05]  /*2f60*/  BSYNC.RECONVERGENT B3 ;  /* 0x0000000000037941 */ /* 0x000fea0003800200 */
.L_x_86:
[----:B-----5:R-:W-:Y:S01]  /*2f70*/  FADD R7, -R5, R8 ;  /* 0x0000000805077221 */ /* 0x020fe20000000100 */
[----:B------:R-:W-:-:S03]  /*2f80*/  FADD R6, -R6, R3 ;  /* 0x0000000306067221 */ /* 0x000fc60000000100 */
[-C--:B------:R-:W-:Y:S01]  /*2f90*/  FFMA R10, R7, R0.reuse, R10 ;  /* 0x00000000070a7223 */ /* 0x080fe2000000000a */
[----:B------:R-:W-:-:S07]  /*2fa0*/  FFMA R9, R6, R0, R9 ;  /* 0x0000000006097223 */ /* 0x000fce0000000009 */
.L_x_83:
[----:B------:R-:W-:Y:S05]  /*2fb0*/  BSYNC.RECONVERGENT B2 ;  /* 0x0000000000027941 */ /* 0x000fea0003800200 */
.L_x_51:
[----:B------:R-:W-:Y:S01]  /*2fc0*/  FMUL R24, R10, 0.00050000002374872565269 ;  /* 0x3a03126f0a187820 */ /* 0x000fe20000400000 */
[----:B------:R-:W-:-:S07]  /*2fd0*/  FMUL R9, R9, 0.00050000002374872565269 ;  /* 0x3a03126f09097820 */ /* 0x000fce0000400000 */
.L_x_0:
[----:B-----5:R-:W1:Y:S01]  /*2fe0*/  MUFU.RCP R3, R4 ;  /* 0x0000000400037308 */ /* 0x020e620000001000 */
[----:B------:R-:W-:Y:S07]  /*2ff0*/  BSSY.RECONVERGENT B2, `(.L_x_88) ;  /* 0x000000b000027945 */ /* 0x000fee0003800200 */
[----:B------:R-:W3:Y:S01]  /*3000*/  FCHK P0, R24, R4 ;  /* 0x0000000418007302 */ /* 0x000ee20000000000 */
[----:B-1----:R-:W-:-:S04]  /*3010*/  FFMA R0, -R4, R3, 1 ;  /* 0x3f80000004007423 */ /* 0x002fc80000000103 */
[----:B------:R-:W-:-:S04]  /*3020*/  FFMA R0, R3, R0, R3 ;  /* 0x0000000003007223 */ /* 0x000fc80000000003 */
[----:B------:R-:W-:-:S04]  /*3030*/  FFMA R3, R0, R24, RZ ;  /* 0x0000001800037223 */ /* 0x000fc800000000ff */
[----:B------:R-:W-:-:S04]  /*3040*/  FFMA R2, -R4, R3, R24 ;  /* 0x0000000304027223 */ /* 0x000fc80000000118 */
[----:B------:R-:W-:Y:S01]  /*3050*/  FFMA R0, R0, R2, R3 ;  /* 0x0000000200007223 */ /* 0x000fe20000000003 */
[----:B---3--:R-:W-:Y:S06]  /*3060*/  @!P0 BRA `(.L_x_89) ;  /* 0x00000000000c8947 */ /* 0x008fec0003800000 */
[----:B0-2---:R-:W-:Y:S02]  /*3070*/  MOV R19, R4 ;  /* 0x0000000400137202 */ /* 0x005fe40000000f00 */
[----:B------:R-:W-:-:S07]  /*3080*/  MOV R2, 0x30a0 ;  /* 0x000030a000027802 */ /* 0x000fce0000000f00 */
[----:B------:R-:W-:Y:S05]  /*3090*/  CALL.REL.NOINC `($__internal_2_$__cuda_sm3x_div_rn_noftz_f32_slowpath) ;  /* 0x0000000400807944 */ /* 0x000fea0003c00000 */
.L_x_89:
[----:B------:R-:W-:Y:S05]  /*30a0*/  BSYNC.RECONVERGENT B2 ;  /* 0x0000000000027941 */ /* 0x000fea0003800200 */
.L_x_88:
[----:B------:R-:W1:Y:S01]  /*30b0*/  MUFU.RCP R3, R4 ;  /* 0x0000000400037308 */ /* 0x000e620000001000 */
[----:B------:R-:W-:Y:S01]  /*30c0*/  FADD R5, R5, R0 ;  /* 0x0000000005057221 */ /* 0x000fe20000000000 */
[----:B------:R-:W-:Y:S04]  /*30d0*/  BSSY.RECONVERGENT B2, `(.L_x_90) ;  /* 0x000000d000027945 */ /* 0x000fe80003800200 */
[----:B------:R3:W-:Y:S02]  /*30e0*/  STG.E desc[UR16][R16.64], R5 ;  /* 0x0000000510007986 */ /* 0x0007e4000c101910 */
[----:B------:R-:W4:Y:S01]  /*30f0*/  FCHK P0, R9, R4 ;  /* 0x0000000409007302 */ /* 0x000f220000000000 */
[----:B-1----:R-:W-:-:S04]  /*3100*/  FFMA R0, -R4, R3, 1 ;  /* 0x3f80000004007423 */ /* 0x002fc80000000103 */
[----:B------:R-:W-:-:S04]  /*3110*/  FFMA R0, R3, R0, R3 ;  /* 0x0000000003007223 */ /* 0x000fc80000000003 */
[----:B------:R-:W-:-:S04]  /*3120*/  FFMA R3, R0, R9, RZ ;  /* 0x0000000900037223 */ /* 0x000fc800000000ff */
[----:B------:R-:W-:-:S04]  /*3130*/  FFMA R2, -R4, R3, R9 ;  /* 0x0000000304027223 */ /* 0x000fc80000000109 */
[----:B------:R-:W-:Y:S01]  /*3140*/  FFMA R0, R0, R2, R3 ;  /* 0x0000000200007223 */ /* 0x000fe20000000003 */
[----:B---34-:R-:W-:Y:S06]  /*3150*/  @!P0 BRA `(.L_x_91) ;  /* 0x0000000000108947 */ /* 0x018fec0003800000 */
[----:B------:R-:W-:Y:S02]  /*3160*/  MOV R24, R9 ;  /* 0x0000000900187202 */ /* 0x000fe40000000f00 */
[----:B0-2---:R-:W-:Y:S02]  /*3170*/  MOV R19, R4 ;  /* 0x0000000400137202 */ /* 0x005fe40000000f00 */
[----:B------:R-:W-:-:S07]  /*3180*/  MOV R2, 0x31a0 ;  /* 0x000031a000027802 */ /* 0x000fce0000000f00 */
[----:B------:R-:W-:Y:S05]  /*3190*/  CALL.REL.NOINC `($__internal_2_$__cuda_sm3x_div_rn_noftz_f32_slowpath) ;  /* 0x0000000400407944 */ /* 0x000fea0003c00000 */
.L_x_91:
[----:B------:R-:W-:Y:S05]  /*31a0*/  BSYNC.RECONVERGENT B2 ;  /* 0x0000000000027941 */ /* 0x000fea0003800200 */
.L_x_90:
[----:B------:R-:W3:Y:S02]  /*31b0*/  LDG.E R3, desc[UR16][R14.64] ;  /* 0x000000100e037981 */ /* 0x000ee4000c1e1900 */
[----:B---3--:R-:W-:-:S05]  /*31c0*/  FADD R3, R3, R0 ;  /* 0x0000000003037221 */ /* 0x008fca0000000000 */
[----:B------:R-:W-:Y:S01]  /*31d0*/  STG.E desc[UR16][R14.64], R3 ;  /* 0x000000030e007986 */ /* 0x000fe2000c101910 */
[----:B------:R-:W-:Y:S05]  /*31e0*/  EXIT ;  /* 0x000000000000794d */ /* 0x000fea0003800000 */
        .weak           $__internal_0_$__cuda_sm20_rcp_rn_f32_slowpath
        .type           $__internal_0_$__cuda_sm20_rcp_rn_f32_slowpath,@function
        .size           $__internal_0_$__cuda_sm20_rcp_rn_f32_slowpath,($__internal_1_$__cuda_sm20_sqrt_rn_f32_slowpath - $__internal_0_$__cuda_sm20_rcp_rn_f32_slowpath)
$__internal_0_$__cuda_sm20_rcp_rn_f32_slowpath:
[----:B------:R-:W-:Y:S01]  /*31f0*/  SHF.L.U32 R13, R0, 0x1, RZ ;  /* 0x00000001000d7819 */ /* 0x000fe200000006ff */
[----:B------:R-:W-:Y:S03]  /*3200*/  BSSY.RECONVERGENT B1, `(.L_x_92) ;  /* 0x0000030000017945 */ /* 0x000fe60003800200 */
[----:B------:R-:W-:-:S04]  /*3210*/  SHF.R.U32.HI R13, RZ, 0x18, R13 ;  /* 0x00000018ff0d7819 */ /* 0x000fc8000001160d */
[----:B------:R-:W-:-:S13]  /*3220*/  ISETP.NE.U32.AND P0, PT, R13, RZ, PT ;  /* 0x000000ff0d00720c */ /* 0x000fda0003f05070 */
[----:B------:R-:W-:Y:S05]  /*3230*/  @P0 BRA `(.L_x_93) ;  /* 0x0000000000280947 */ /* 0x000fea0003800000 */
[----:B------:R-:W-:-:S04]  /*3240*/  SHF.L.U32 R13, R0, 0x1, RZ ;  /* 0x00000001000d7819 */ /* 0x000fc800000006ff */
[----:B------:R-:W-:-:S13]  /*3250*/  ISETP.NE.AND P0, PT, R13, RZ, PT ;  /* 0x000000ff0d00720c */ /* 0x000fda0003f05270 */
[----:B------:R-:W-:Y:S01]  /*3260*/  @P0 FFMA R18, R0, 1.84467440737095516160e+19, RZ ;  /* 0x5f80000000120823 */ /* 0x000fe200000000ff */
[----:B------:R-:W-:Y:S08]  /*3270*/  @!P0 MUFU.RCP R19, R0 ;  /* 0x0000000000138308 */ /* 0x000ff00000001000 */
[----:B------:R-:W0:Y:S02]  /*3280*/  @P0 MUFU.RCP R13, R18 ;  /* 0x00000012000d0308 */ /* 0x000e240000001000 */
[----:B0-----:R-:W-:-:S04]  /*3290*/  @P0 FFMA R24, R18, R13, -1 ;  /* 0xbf80000012180423 */ /* 0x001fc8000000000d */
[----:B------:R-:W-:-:S04]  /*32a0*/  @P0 FADD.FTZ R24, -R24, -RZ ;  /* 0x800000ff18180221 */ /* 0x000fc80000010100 */
[----:B------:R-:W-:-:S04]  /*32b0*/  @P0 FFMA R24, R13, R24, R13 ;  /* 0x000000180d180223 */ /* 0x000fc8000000000d */
[----:B------:R-:W-:Y:S01]  /*32c0*/  @P0 FFMA R19, R24, 1.84467440737095516160e+19, RZ ;  /* 0x5f80000018130823 */ /* 0x000fe200000000ff */
[----:B------:R-:W-:Y:S06]  /*32d0*/  BRA `(.L_x_94) ;  /* 0x0000000000887947 */ /* 0x000fec0003800000 */
.L_x_93:
[----:B------:R-:W-:-:S04]  /*32e0*/  IADD3 R18, PT, PT, R13, -0xfd, RZ ;  /* 0xffffff030d127810 */ /* 0x000fc80007ffe0ff */
[----:B------:R-:W-:-:S13]  /*32f0*/  ISETP.GT.U32.AND P0, PT, R18, 0x1, PT ;  /* 0x000000011200780c */ /* 0x000fda0003f04070 */
[----:B------:R-:W-:Y:S05]  /*3300*/  @P0 BRA `(.L_x_95) ;  /* 0x0000000000780947 */ /* 0x000fea0003800000 */
[----:B------:R-:W-:Y:S01]  /*3310*/  LOP3.LUT R29, R0, 0x7fffff, RZ, 0xc0, !PT ;  /* 0x007fffff001d7812 */ /* 0x000fe200078ec0ff */
[----:B------:R-:W-:-:S03]  /*3320*/  HFMA2 R27, -RZ, RZ, 0, 1.78813934326171875e-07 ;  /* 0x00000003ff1b7431 */ /* 0x000fc600000001ff */
[----:B------:R-:W-:-:S04]  /*3330*/  LOP3.LUT R29, R29, 0x3f800000, RZ, 0xfc, !PT ;  /* 0x3f8000001d1d7812 */ /* 0x000fc800078efcff */
[----:B------:R-:W0:Y:S01]  /*3340*/  MUFU.RCP R26, R29 ;  /* 0x0000001d001a7308 */ /* 0x000e220000001000 */
[----:B------:R-:W-:Y:S01]  /*3350*/  SHF.L.U32 R27, R27, R18, RZ ;  /* 0x000000121b1b7219 */ /* 0x000fe200000006ff */
[----:B0-----:R-:W-:-:S04]  /*3360*/  FFMA R25, R29, R26, -1 ;  /* 0xbf8000001d197423 */ /* 0x001fc8000000001a */
[----:B------:R-:W-:-:S04]  /*3370*/  FADD.FTZ R25, -R25, -RZ ;  /* 0x800000ff19197221 */ /* 0x000fc80000010100 */
[CCC-:B------:R-:W-:Y:S01]  /*3380*/  FFMA.RM R24, R26.reuse, R25.reuse, R26.reuse ;  /* 0x000000191a187223 */ /* 0x1c0fe2000000401a */
[----:B------:R-:W-:-:S04]  /*3390*/  FFMA.RP R25, R26, R25, R26 ;  /* 0x000000191a197223 */ /* 0x000fc8000000801a */
[C---:B------:R-:W-:Y:S02]  /*33a0*/  LOP3.LUT R19, R24.reuse, 0x7fffff, RZ, 0xc0, !PT ;  /* 0x007fffff18137812 */ /* 0x040fe400078ec0ff */
[----:B------:R-:W-:Y:S02]  /*33b0*/  FSETP.NEU.FTZ.AND P0, PT, R24, R25, PT ;  /* 0x000000191800720b */ /* 0x000fe40003f1d000 */
[----:B------:R-:W-:Y:S02]  /*33c0*/  LOP3.LUT R19, R19, 0x800000, RZ, 0xfc, !PT ;  /* 0x0080000013137812 */ /* 0x000fe400078efcff */
[----:B------:R-:W-:Y:S02]  /*33d0*/  SEL R24, RZ, 0xffffffff, !P0 ;  /* 0xffffffffff187807 */ /* 0x000fe40004000000 */
[----:B------:R-:W-:Y:S02]  /*33e0*/  LOP3.LUT R27, R27, R19, RZ, 0xc0, !PT ;  /* 0x000000131b1b7212 */ /* 0x000fe400078ec0ff */
[----:B------:R-:W-:-:S02]  /*33f0*/  IADD3 R24, PT, PT, -R24, RZ, RZ ;  /* 0x000000ff18187210 */ /* 0x000fc40007ffe1ff */
[-C--:B------:R-:W-:Y:S02]  /*3400*/  SHF.R.U32.HI R27, RZ, R18.reuse, R27 ;  /* 0x00000012ff1b7219 */ /* 0x080fe4000001161b */
[----:B------:R-:W-:Y:S02]  /*3410*/  LOP3.LUT P1, RZ, R24, R18, R19, 0xf8, !PT ;  /* 0x0000001218ff7212 */ /* 0x000fe4000782f813 */
[C---:B------:R-:W-:Y:S02]  /*3420*/  LOP3.LUT P0, RZ, R27.reuse, 0x1, RZ, 0xc0, !PT ;  /* 0x000000011bff7812 */ /* 0x040fe4000780c0ff */
[----:B------:R-:W-:-:S04]  /*3430*/  LOP3.LUT P2, RZ, R27, 0x2, RZ, 0xc0, !PT ;  /* 0x000000021bff7812 */ /* 0x000fc8000784c0ff */
[----:B------:R-:W-:Y:S02]  /*3440*/  PLOP3.LUT P0, PT, P0, P1, P2, 0xe0, 0x0 ;  /* 0x000000000000781c */ /* 0x000fe40000703c20 */
[----:B------:R-:W-:Y:S02]  /*3450*/  LOP3.LUT P1, RZ, R0, 0x7fffff, RZ, 0xc0, !PT ;  /* 0x007fffff00ff7812 */ /* 0x000fe4000782c0ff */
[----:B------:R-:W-:-:S04]  /*3460*/  SEL R18, RZ, 0x1, !P0 ;  /* 0x00000001ff127807 */ /* 0x000fc80004000000 */
[----:B------:R-:W-:-:S04]  /*3470*/  IADD3 R18, PT, PT, -R18, RZ, RZ ;  /* 0x000000ff12127210 */ /* 0x000fc80007ffe1ff */
[----:B------:R-:W-:Y:S02]  /*3480*/  ISETP.GE.AND P0, PT, R18, RZ, PT ;  /* 0x000000ff1200720c */ /* 0x000fe40003f06270 */
[----:B------:R-:W-:-:S04]  /*3490*/  IADD3 R18, PT, PT, R13, -0xfc, RZ ;  /* 0xffffff040d127810 */ /* 0x000fc80007ffe0ff */
[----:B------:R-:W-:-:S07]  /*34a0*/  SHF.R.U32.HI R19, RZ, R18, R19 ;  /* 0x00000012ff137219 */ /* 0x000fce0000011613 */
[----:B------:R-:W-:-:S04]  /*34b0*/  @!P0 IADD3 R19, PT, PT, R19, 0x1, RZ ;  /* 0x0000000113138810 */ /* 0x000fc80007ffe0ff */
[----:B------:R-:W-:-:S04]  /*34c0*/  @!P1 SHF.L.U32 R19, R19, 0x1, RZ ;  /* 0x0000000113139819 */ /* 0x000fc800000006ff */
[----:B------:R-:W-:Y:S01]  /*34d0*/  LOP3.LUT R19, R19, 0x80000000, R0, 0xf8, !PT ;  /* 0x8000000013137812 */ /* 0x000fe200078ef800 */
[----:B------:R-:W-:Y:S06]  /*34e0*/  BRA `(.L_x_94) ;  /* 0x0000000000047947 */ /* 0x000fec0003800000 */
.L_x_95:
[----:B------:R0:W1:Y:S02]  /*34f0*/  MUFU.RCP R19, R0 ;  /* 0x0000000000137308 */ /* 0x0000640000001000 */
.L_x_94:
[----:B------:R-:W-:Y:S05]  /*3500*/  BSYNC.RECONVERGENT B1 ;  /* 0x0000000000017941 */ /* 0x000fea0003800200 */
.L_x_92:
[----:B------:R-:W-:Y:S01]  /*3510*/  HFMA2 R25, -RZ, RZ, 0, 0 ;  /* 0x00000000ff197431 */ /* 0x000fe200000001ff */
[----:B------:R-:W-:-:S04]  /*3520*/  MOV R24, R2 ;  /* 0x0000000200187202 */ /* 0x000fc80000000f00 */
[----:B01----:R-:W-:Y:S05]  /*3530*/  RET.REL.NODEC R24 `(_Z15update_velocityPfS_S_S_S_i) ;  /* 0xffffffc818b07950 */ /* 0x003fea0003c3ffff */
        .weak           $__internal_1_$__cuda_sm20_sqrt_rn_f32_slowpath
        .type           $__internal_1_$__cuda_sm20_sqrt_rn_f32_slowpath,@function
        .size           $__internal_1_$__cuda_sm20_sqrt_rn_f32_slowpath,($__internal_2_$__cuda_sm3x_div_rn_noftz_f32_slowpath - $__internal_1_$__cuda_sm20_sqrt_rn_f32_slowpath)
$__internal_1_$__cuda_sm20_sqrt_rn_f32_slowpath:
[----:B------:R-:W-:-:S13]  /*3540*/  LOP3.LUT P0, RZ, R25, 0x7fffffff, RZ, 0xc0, !PT ;  /* 0x7fffffff19ff7812 */ /* 0x000fda000780c0ff */
[----:B------:R-:W-:Y:S01]  /*3550*/  @!P0 MOV R24, R25 ;  /* 0x0000001900188202 */ /* 0x000fe20000000f00 */
[----:B------:R-:W-:Y:S06]  /*3560*/  @!P0 BRA `(.L_x_96) ;  /* 0x0000000000408947 */ /* 0x000fec0003800000 */
[----:B------:R-:W-:-:S13]  /*3570*/  FSETP.GEU.FTZ.AND P0, PT, R25, RZ, PT ;  /* 0x000000ff1900720b */ /* 0x000fda0003f1e000 */
[----:B------:R-:W-:Y:S01]  /*3580*/  @!P0 IMAD.MOV.U32 R24, RZ, RZ, 0x7fffffff ;  /* 0x7fffffffff188424 */ /* 0x000fe200078e00ff */
[----:B------:R-:W-:Y:S06]  /*3590*/  @!P0 BRA `(.L_x_96) ;  /* 0x0000000000348947 */ /* 0x000fec0003800000 */
[----:B------:R-:W-:-:S13]  /*35a0*/  FSETP.GTU.FTZ.AND P0, PT, |R25|, +INF , PT ;  /* 0x7f8000001900780b */ /* 0x000fda0003f1c200 */
[----:B------:R-:W-:Y:S01]  /*35b0*/  @P0 FADD.FTZ R24, R25, 1 ;  /* 0x3f80000019180421 */ /* 0x000fe20000010000 */
[----:B------:R-:W-:Y:S06]  /*35c0*/  @P0 BRA `(.L_x_96) ;  /* 0x0000000000280947 */ /* 0x000fec0003800000 */
[----:B------:R-:W-:-:S13]  /*35d0*/  FSETP.NEU.FTZ.AND P0, PT, |R25|, +INF , PT ;  /* 0x7f8000001900780b */ /* 0x000fda0003f1d200 */
[----:B------:R-:W-:Y:S01]  /*35e0*/  @P0 FFMA R19, R25, 1.84467440737095516160e+19, RZ ;  /* 0x5f80000019130823 */ /* 0x000fe200000000ff */
[----:B------:R-:W-:-:S03]  /*35f0*/  @!P0 MOV R24, R25 ;  /* 0x0000001900188202 */ /* 0x000fc60000000f00 */
[----:B------:R-:W0:Y:S02]  /*3600*/  @P0 MUFU.RSQ R2, R19 ;  /* 0x0000001300020308 */ /* 0x000e240000001400 */
[----:B0-----:R-:W-:Y:S01]  /*3610*/  @P0 FMUL.FTZ R18, R19, R2 ;  /* 0x0000000213120220 */ /* 0x001fe20000410000 */
[----:B------:R-:W-:-:S03]  /*3620*/  @P0 FMUL.FTZ R2, R2, 0.5 ;  /* 0x3f00000002020820 */ /* 0x000fc60000410000 */
[----:B------:R-:W-:-:S04]  /*3630*/  @P0 FADD.FTZ R13, -R18, -RZ ;  /* 0x800000ff120d0221 */ /* 0x000fc80000010100 */
[----:B------:R-:W-:-:S04]  /*3640*/  @P0 FFMA R13, R18, R13, R19 ;  /* 0x0000000d120d0223 */ /* 0x000fc80000000013 */
[----:B------:R-:W-:-:S04]  /*3650*/  @P0 FFMA R2, R13, R2, R18 ;  /* 0x000000020d020223 */ /* 0x000fc80000000012 */
[----:B------:R-:W-:-:S07]  /*3660*/  @P0 FMUL.FTZ R24, R2, 2.3283064365386962891e-10 ;  /* 0x2f80000002180820 */ /* 0x000fce0000410000 */
.L_x_96:
[----:B------:R-:W-:Y:S01]  /*3670*/  HFMA2 R19, -RZ, RZ, 0, 0 ;  /* 0x00000000ff137431 */ /* 0x000fe200000001ff */
[----:B------:R-:W-:-:S04]  /*3680*/  MOV R18, R0 ;  /* 0x0000000000127202 */ /* 0x000fc80000000f00 */
[----:B------:R-:W-:Y:S05]  /*3690*/  RET.REL.NODEC R18 `(_Z15update_velocityPfS_S_S_S_i) ;  /* 0xffffffc812587950 */ /* 0x000fea0003c3ffff */
        .weak           $__internal_2_$__cuda_sm3x_div_rn_noftz_f32_slowpath
        .type           $__internal_2_$__cuda_sm3x_div_rn_noftz_f32_slowpath,@function
        .size           $__internal_2_$__cuda_sm3x_div_rn_noftz_f32_slowpath,(.L_x_114 - $__internal_2_$__cuda_sm3x_div_rn_noftz_f32_slowpath)
$__internal_2_$__cuda_sm3x_div_rn_noftz_f32_slowpath:
[----:B------:R-:W-:Y:S01]  /*36a0*/  SHF.R.U32.HI R18, RZ, 0x17, R19 ;  /* 0x00000017ff127819 */ /* 0x000fe20000011613 */
[----:B------:R-:W-:Y:S01]  /*36b0*/  BSSY.RECONVERGENT B0, `(.L_x_97) ;  /* 0x0000063000007945 */ /* 0x000fe20003800200 */
[----:B------:R-:W-:Y:S02]  /*36c0*/  SHF.R.U32.HI R25, RZ, 0x17, R24 ;  /* 0x00000017ff197819 */ /* 0x000fe40000011618 */
[----:B------:R-:W-:Y:S02]  /*36d0*/  LOP3.LUT R18, R18, 0xff, RZ, 0xc0, !PT ;  /* 0x000000ff12127812 */ /* 0x000fe400078ec0ff */
[----:B------:R-:W-:Y:S02]  /*36e0*/  LOP3.LUT R25, R25, 0xff, RZ, 0xc0, !PT ;  /* 0x000000ff19197812 */ /* 0x000fe400078ec0ff */
[----:B------:R-:W-:Y:S02]  /*36f0*/  IADD3 R0, PT, PT, R18, -0x1, RZ ;  /* 0xffffffff12007810 */ /* 0x000fe40007ffe0ff */
[----:B------:R-:W-:-:S02]  /*3700*/  IADD3 R13, PT, PT, R25, -0x1, RZ ;  /* 0xffffffff190d7810 */ /* 0x000fc40007ffe0ff */
[----:B------:R-:W-:-:S04]  /*3710*/  ISETP.GT.U32.AND P0, PT, R0, 0xfd, PT ;  /* 0x000000fd0000780c */ /* 0x000fc80003f04070 */
[----:B------:R-:W-:-:S13]  /*3720*/  ISETP.GT.U32.OR P0, PT, R13, 0xfd, P0 ;  /* 0x000000fd0d00780c */ /* 0x000fda0000704470 */
[----:B------:R-:W-:Y:S01]  /*3730*/  @!P0 MOV R26, RZ ;  /* 0x000000ff001a8202 */ /* 0x000fe20000000f00 */
[----:B------:R-:W-:Y:S06]  /*3740*/  @!P0 BRA `(.L_x_98) ;  /* 0x00000000005c8947 */ /* 0x000fec0003800000 */
[----:B------:R-:W-:Y:S02]  /*3750*/  FSETP.GTU.FTZ.AND P0, PT, |R24|, +INF , PT ;  /* 0x7f8000001800780b */ /* 0x000fe40003f1c200 */
[----:B------:R-:W-:-:S04]  /*3760*/  FSETP.GTU.FTZ.AND P1, PT, |R19|, +INF , PT ;  /* 0x7f8000001300780b */ /* 0x000fc80003f3c200 */
[----:B------:R-:W-:-:S13]  /*3770*/  PLOP3.LUT P0, PT, P0, P1, PT, 0xf8, 0x8f ;  /* 0x00000000008f781c */ /* 0x000fda0000703f70 */
[----:B------:R-:W-:Y:S05]  /*3780*/  @P0 BRA `(.L_x_99) ;  /* 0x0000000400500947 */ /* 0x000fea0003800000 */
[----:B------:R-:W-:-:S13]  /*3790*/  LOP3.LUT P0, RZ, R19, 0x7fffffff, R24, 0xc8, !PT ;  /* 0x7fffffff13ff7812 */ /* 0x000fda000780c818 */
[----:B------:R-:W-:Y:S05]  /*37a0*/  @!P0 BRA `(.L_x_100) ;  /* 0x0000000400408947 */ /* 0x000fea0003800000 */
[C---:B------:R-:W-:Y:S02]  /*37b0*/  FSETP.NEU.FTZ.AND P2, PT, |R24|.reuse, +INF , PT ;  /* 0x7f8000001800780b */ /* 0x040fe40003f5d200 */
[----:B------:R-:W-:Y:S02]  /*37c0*/  FSETP.NEU.FTZ.AND P1, PT, |R19|, +INF , PT ;  /* 0x7f8000001300780b */ /* 0x000fe40003f3d200 */
[----:B------:R-:W-:-:S11]  /*37d0*/  FSETP.NEU.FTZ.AND P0, PT, |R24|, +INF , PT ;  /* 0x7f8000001800780b */ /* 0x000fd60003f1d200 */
[----:B------:R-:W-:Y:S05]  /*37e0*/  @!P1 BRA !P2, `(.L_x_100) ;  /* 0x0000000400309947 */ /* 0x000fea0005000000 */
[----:B------:R-:W-:-:S04]  /*37f0*/  LOP3.LUT P2, RZ, R24, 0x7fffffff, RZ, 0xc0, !PT ;  /* 0x7fffffff18ff7812 */ /* 0x000fc8000784c0ff */
[----:B------:R-:W-:-:S13]  /*3800*/  PLOP3.LUT P1, PT, P1, P2, PT, 0x2f, 0xf2 ;  /* 0x0000000000f2781c */ /* 0x000fda0000f24577 */
[----:B------:R-:W-:Y:S05]  /*3810*/  @P1 BRA `(.L_x_101) ;  /* 0x00000004001c1947 */ /* 0x000fea0003800000 */
[----:B------:R-:W-:-:S04]  /*3820*/  LOP3.LUT P1, RZ, R19, 0x7fffffff, RZ, 0xc0, !PT ;  /* 0x7fffffff13ff7812 */ /* 0x000fc8000782c0ff */
[----:B------:R-:W-:-:S13]  /*3830*/  PLOP3.LUT P0, PT, P0, P1, PT, 0x2f, 0xf2 ;  /* 0x0000000000f2781c */ /* 0x000fda0000702577 */
[----:B------:R-:W-:Y:S05]  /*3840*/  @P0 BRA `(.L_x_102) ;  /* 0x0000000400040947 */ /* 0x000fea0003800000 */
[----:B------:R-:W-:Y:S02]  /*3850*/  ISETP.GE.AND P0, PT, R13, RZ, PT ;  /* 0x000000ff0d00720c */ /* 0x000fe40003f06270 */
[----:B------:R-:W-:-:S11]  /*3860*/  ISETP.GE.AND P1, PT, R0, RZ, PT ;  /* 0x000000ff0000720c */ /* 0x000fd60003f26270 */
[----:B------:R-:W-:Y:S01]  /*3870*/  @P0 MOV R26, RZ ;  /* 0x000000ff001a0202 */ /* 0x000fe20000000f00 */
[----:B------:R-:W-:Y:S01]  /*3880*/  @!P0 FFMA R24, R24, 1.84467440737095516160e+19, RZ ;  /* 0x5f80000018188823 */ /* 0x000fe200000000ff */
[----:B------:R-:W-:Y:S01]  /*3890*/  @!P0 MOV R26, 0xffffffc0 ;  /* 0xffffffc0001a8802 */ /* 0x000fe20000000f00 */
[----:B------:R-:W-:-:S03]  /*38a0*/  @!P1 FFMA R19, R19, 1.84467440737095516160e+19, RZ ;  /* 0x5f80000013139823 */ /* 0x000fc600000000ff */
[----:B------:R-:W-:-:S07]  /*38b0*/  @!P1 IADD3 R26, PT, PT, R26, 0x40, RZ ;  /* 0x000000401a1a9810 */ /* 0x000fce0007ffe0ff */
.L_x_98:
[----:B------:R-:W-:Y:S01]  /*38c0*/  LEA R0, R18, 0xc0800000, 0x17 ;  /* 0xc080000012007811 */ /* 0x000fe200078eb8ff */
[----:B------:R-:W-:Y:S01]  /*38d0*/  BSSY.RECONVERGENT B1, `(.L_x_103) ;  /* 0x0000036000017945 */ /* 0x000fe20003800200 */
[----:B------:R-:W-:Y:S02]  /*38e0*/  IADD3 R25, PT, PT, R25, -0x7f, RZ ;  /* 0xffffff8119197810 */ /* 0x000fe40007ffe0ff */
[----:B------:R-:W-:-:S03]  /*38f0*/  IADD3 R27, PT, PT, -R0, R19, RZ ;  /* 0x00000013001b7210 */ /* 0x000fc60007ffe1ff */
[----:B------:R-:W-:Y:S01]  /*3900*/  IMAD R24, R25, -0x800000, R24 ;  /* 0xff80000019187824 */ /* 0x000fe200078e0218 */
[----:B------:R-:W0:Y:S01]  /*3910*/  MUFU.RCP R19, R27 ;  /* 0x0000001b00137308 */ /* 0x000e220000001000 */
[----:B------:R-:W-:Y:S01]  /*3920*/  FADD.FTZ R13, -R27, -RZ ;  /* 0x800000ff1b0d7221 */ /* 0x000fe20000010100 */
[----:B------:R-:W-:-:S04]  /*3930*/  IADD3 R25, PT, PT, R25, 0x7f, -R18 ;  /* 0x0000007f19197810 */ /* 0x000fc80007ffe812 */
[----:B------:R-:W-:Y:S01]  /*3940*/  IADD3 R26, PT, PT, R25, R26, RZ ;  /* 0x0000001a191a7210 */ /* 0x000fe20007ffe0ff */
[----:B0-----:R-:W-:-:S04]  /*3950*/  FFMA R0, R19, R13, 1 ;  /* 0x3f80000013007423 */ /* 0x001fc8000000000d */
[----:B------:R-:W-:-:S04]  /*3960*/  FFMA R0, R19, R0, R19 ;  /* 0x0000000013007223 */ /* 0x000fc80000000013 */
[----:B------:R-:W-:-:S04]  /*3970*/  FFMA R19, R24, R0, RZ ;  /* 0x0000000018137223 */ /* 0x000fc800000000ff */
[----:B------:R-:W-:-:S04]  /*3980*/  FFMA R21, R13, R19, R24 ;  /* 0x000000130d157223 */ /* 0x000fc80000000018 */
[----:B------:R-:W-:-:S04]  /*3990*/  FFMA R21, R0, R21, R19 ;  /* 0x0000001500157223 */ /* 0x000fc80000000013 */
[----:B------:R-:W-:-:S04]  /*39a0*/  FFMA R24, R13, R21, R24 ;  /* 0x000000150d187223 */ /* 0x000fc80000000018 */
[----:B------:R-:W-:-:S05]  /*39b0*/  FFMA R13, R0, R24, R21 ;  /* 0x00000018000d7223 */ /* 0x000fca0000000015 */
[----:B------:R-:W-:-:S04]  /*39c0*/  SHF.R.U32.HI R18, RZ, 0x17, R13 ;  /* 0x00000017ff127819 */ /* 0x000fc8000001160d */
[----:B------:R-:W-:-:S04]  /*39d0*/  LOP3.LUT R19, R18, 0xff, RZ, 0xc0, !PT ;  /* 0x000000ff12137812 */ /* 0x000fc800078ec0ff */
[----:B------:R-:W-:-:S04]  /*39e0*/  IADD3 R18, PT, PT, R19, R26, RZ ;  /* 0x0000001a13127210 */ /* 0x000fc80007ffe0ff */
[----:B------:R-:W-:-:S04]  /*39f0*/  IADD3 R19, PT, PT, R18, -0x1, RZ ;  /* 0xffffffff12137810 */ /* 0x000fc80007ffe0ff */
[----:B------:R-:W-:-:S13]  /*3a00*/  ISETP.GE.U32.AND P0, PT, R19, 0xfe, PT ;  /* 0x000000fe1300780c */ /* 0x000fda0003f06070 */
[----:B------:R-:W-:Y:S05]  /*3a10*/  @!P0 BRA `(.L_x_104) ;  /* 0x0000000000808947 */ /* 0x000fea0003800000 */
[----:B------:R-:W-:-:S13]  /*3a20*/  ISETP.GT.AND P0, PT, R18, 0xfe, PT ;  /* 0x000000fe1200780c */ /* 0x000fda0003f04270 */
[----:B------:R-:W-:Y:S05]  /*3a30*/  @P0 BRA `(.L_x_105) ;  /* 0x00000000006c0947 */ /* 0x000fea0003800000 */
[----:B------:R-:W-:-:S13]  /*3a40*/  ISETP.GE.AND P0, PT, R18, 0x1, PT ;  /* 0x000000011200780c */ /* 0x000fda0003f06270 */
[----:B------:R-:W-:Y:S05]  /*3a50*/  @P0 BRA `(.L_x_106) ;  /* 0x0000000000740947 */ /* 0x000fea0003800000 */
[----:B------:R-:W-:Y:S02]  /*3a60*/  ISETP.GE.AND P0, PT, R18, -0x18, PT ;  /* 0xffffffe81200780c */ /* 0x000fe40003f06270 */
[----:B------:R-:W-:-:S11]  /*3a70*/  LOP3.LUT R13, R13, 0x80000000, RZ, 0xc0, !PT ;  /* 0x800000000d0d7812 */ /* 0x000fd600078ec0ff */
[----:B------:R-:W-:Y:S05]  /*3a80*/  @!P0 BRA `(.L_x_106) ;  /* 0x0000000000688947 */ /* 0x000fea0003800000 */
[CCC-:B------:R-:W-:Y:S01]  /*3a90*/  FFMA.RZ R19, R0.reuse, R24.reuse, R21.reuse ;  /* 0x0000001800137223 */ /* 0x1c0fe2000000c015 */
[CCC-:B------:R-:W-:Y:S01]  /*3aa0*/  FFMA.RP R25, R0.reuse, R24.reuse, R21.reuse ;  /* 0x0000001800197223 */ /* 0x1c0fe20000008015 */
[----:B------:R-:W-:Y:S01]  /*3ab0*/  FFMA.RM R24, R0, R24, R21 ;  /* 0x0000001800187223 */ /* 0x000fe20000004015 */
[C---:B------:R-:W-:Y:S02]  /*3ac0*/  IADD3 R0, PT, PT, R18.reuse, 0x20, RZ ;  /* 0x0000002012007810 */ /* 0x040fe40007ffe0ff */
[----:B------:R-:W-:Y:S02]  /*3ad0*/  LOP3.LUT R19, R19, 0x7fffff, RZ, 0xc0, !PT ;  /* 0x007fffff13137812 */ /* 0x000fe400078ec0ff */
[C---:B------:R-:W-:Y:S02]  /*3ae0*/  ISETP.NE.AND P2, PT, R18.reuse, RZ, PT ;  /* 0x000000ff1200720c */ /* 0x040fe40003f45270 */
[----:B------:R-:W-:Y:S02]  /*3af0*/  LOP3.LUT R19, R19, 0x800000, RZ, 0xfc, !PT ;  /* 0x0080000013137812 */ /* 0x000fe400078efcff */
[----:B------:R-:W-:-:S02]  /*3b00*/  ISETP.NE.AND P1, PT, R18, RZ, PT ;  /* 0x000000ff1200720c */ /* 0x000fc40003f25270 */
[----:B------:R-:W-:Y:S02]  /*3b10*/  IADD3 R18, PT, PT, -R18, RZ, RZ ;  /* 0x000000ff12127210 */ /* 0x000fe40007ffe1ff */
[----:B------:R-:W-:Y:S02]  /*3b20*/  SHF.L.U32 R0, R19, R0, RZ ;  /* 0x0000000013007219 */ /* 0x000fe400000006ff */
[----:B------:R-:W-:Y:S02]  /*3b30*/  FSETP.NEU.FTZ.AND P0, PT, R25, R24, PT ;  /* 0x000000181900720b */ /* 0x000fe40003f1d000 */
[----:B------:R-:W-:Y:S02]  /*3b40*/  SEL R18, R18, RZ, P2 ;  /* 0x000000ff12127207 */ /* 0x000fe40001000000 */
[----:B------:R-:W-:Y:S02]  /*3b50*/  ISETP.NE.AND P1, PT, R0, RZ, P1 ;  /* 0x000000ff0000720c */ /* 0x000fe40000f25270 */
[----:B------:R-:W-:-:S02]  /*3b60*/  SHF.R.U32.HI R19, RZ, R18, R19 ;  /* 0x00000012ff137219 */ /* 0x000fc40000011613 */
[----:B------:R-:W-:Y:S02]  /*3b70*/  PLOP3.LUT P0, PT, P0, P1, PT, 0xf8, 0x8f ;  /* 0x00000000008f781c */ /* 0x000fe40000703f70 */
[----:B------:R-:W-:Y:S02]  /*3b80*/  SHF.R.U32.HI R18, RZ, 0x1, R19 ;  /* 0x00000001ff127819 */ /* 0x000fe40000011613 */
[----:B------:R-:W-:-:S04]  /*3b90*/  SEL R21, RZ, 0x1, !P0 ;  /* 0x00000001ff157807 */ /* 0x000fc80004000000 */
[----:B------:R-:W-:-:S04]  /*3ba0*/  LOP3.LUT R0, R21, 0x1, R18, 0xf8, !PT ;  /* 0x0000000115007812 */ /* 0x000fc800078ef812 */
[----:B------:R-:W-:-:S04]  /*3bb0*/  LOP3.LUT R19, R0, R19, RZ, 0xc0, !PT ;  /* 0x0000001300137212 */ /* 0x000fc800078ec0ff */
[----:B------:R-:W-:-:S04]  /*3bc0*/  IADD3 R18, PT, PT, R18, R19, RZ ;  /* 0x0000001312127210 */ /* 0x000fc80007ffe0ff */
[----:B------:R-:W-:Y:S01]  /*3bd0*/  LOP3.LUT R13, R18, R13, RZ, 0xfc, !PT ;  /* 0x0000000d120d7212 */ /* 0x000fe200078efcff */
[----:B------:R-:W-:Y:S06]  /*3be0*/  BRA `(.L_x_106) ;  /* 0x0000000000107947 */ /* 0x000fec0003800000 */
.L_x_105:
[----:B------:R-:W-:-:S04]  /*3bf0*/  LOP3.LUT R13, R13, 0x80000000, RZ, 0xc0, !PT ;  /* 0x800000000d0d7812 */ /* 0x000fc800078ec0ff */
[----:B------:R-:W-:Y:S01]  /*3c00*/  LOP3.LUT R13, R13, 0x7f800000, RZ, 0xfc, !PT ;  /* 0x7f8000000d0d7812 */ /* 0x000fe200078efcff */
[----:B------:R-:W-:Y:S06]  /*3c10*/  BRA `(.L_x_106) ;  /* 0x0000000000047947 */ /* 0x000fec0003800000 */
.L_x_104:
[----:B------:R-:W-:-:S07]  /*3c20*/  LEA R13, R26, R13, 0x17 ;  /* 0x0000000d1a0d7211 */ /* 0x000fce00078eb8ff */
.L_x_106:
[----:B------:R-:W-:Y:S05]  /*3c30*/  BSYNC.RECONVERGENT B1 ;  /* 0x0000000000017941 */ /* 0x000fea0003800200 */
.L_x_103:
[----:B------:R-:W-:Y:S01]  /*3c40*/  MOV R0, R13 ;  /* 0x0000000d00007202 */ /* 0x000fe20000000f00 */
[----:B------:R-:W-:Y:S06]  /*3c50*/  BRA `(.L_x_107) ;  /* 0x0000000000207947 */ /* 0x000fec0003800000 */
.L_x_102:
[----:B------:R-:W-:-:S04]  /*3c60*/  LOP3.LUT R19, R19, 0x80000000, R24, 0x48, !PT ;  /* 0x8000000013137812 */ /* 0x000fc800078e4818 */
[----:B------:R-:W-:Y:S01]  /*3c70*/  LOP3.LUT R0, R19, 0x7f800000, RZ, 0xfc, !PT ;  /* 0x7f80000013007812 */ /* 0x000fe200078efcff */
[----:B------:R-:W-:Y:S06]  /*3c80*/  BRA `(.L_x_107) ;  /* 0x0000000000147947 */ /* 0x000fec0003800000 */
.L_x_101:
[----:B------:R-:W-:Y:S01]  /*3c90*/  LOP3.LUT R0, R19, 0x80000000, R24, 0x48, !PT ;  /* 0x8000000013007812 */ /* 0x000fe200078e4818 */
[----:B------:R-:W-:Y:S06]  /*3ca0*/  BRA `(.L_x_107) ;  /* 0x00000000000c7947 */ /* 0x000fec0003800000 */
.L_x_100:
[----:B------:R-:W0:Y:S01]  /*3cb0*/  MUFU.RSQ R0, -QNAN ;  /* 0xffc0000000007908 */ /* 0x000e220000001400 */
[----:B------:R-:W-:Y:S05]  /*3cc0*/  BRA `(.L_x_107) ;  /* 0x0000000000047947 */ /* 0x000fea0003800000 */
.L_x_99:
[----:B------:R-:W-:-:S07]  /*3cd0*/  FADD.FTZ R0, R24, R19 ;  /* 0x0000001318007221 */ /* 0x000fce0000010000 */
.L_x_107:
[----:B------:R-:W-:Y:S05]  /*3ce0*/  BSYNC.RECONVERGENT B0 ;  /* 0x0000000000007941 */ /* 0x000fea0003800200 */
.L_x_97:
[----:B------:R-:W-:Y:S01]  /*3cf0*/  HFMA2 R19, -RZ, RZ, 0, 0 ;  /* 0x00000000ff137431 */ /* 0x000fe200000001ff */
[----:B------:R-:W-:-:S04]  /*3d00*/  MOV R18, R2 ;  /* 0x0000000200127202 */ /* 0x000fc80000000f00 */
[----:B0-----:R-:W-:Y:S05]  /*3d10*/  RET.REL.NODEC R18 `(_Z15update_velocityPfS_S_S_S_i) ;  /* 0xffffffc012b87950 */ /* 0x001fea0003c3ffff */
.L_x_108:
[----:B------:R-:W-:-:S00]  /*3d20*/  BRA `(.L_x_108) ;  /* 0xfffffffc00fc7947 */ /* 0x000fc0000383ffff */
[----:B------:R-:W-:-:S00]  /*3d30*/  NOP ;  /* 0x0000000000007918 */ /* 0x000fc00000000000 */
        /* <DEDUP_REMOVED lines=12> */
.L_x_114:


//--------------------- .text._Z15update_positionPfS_S_S_i --------------------------
	.section	.text._Z15update_positionPfS_S_S_i,"ax",@progbits
	.align	128
        .global         _Z15update_positionPfS_S_S_i
        .type           _Z15update_positionPfS_S_S_i,@function
        .size           _Z15update_positionPfS_S_S_i,(.L_x_116 - _Z15update_positionPfS_S_S_i)
        .other          _Z15update_positionPfS_S_S_i,@"STO_CUDA_ENTRY STV_DEFAULT"
_Z15update_positionPfS_S_S_i:
.text._Z15update_positionPfS_S_S_i:
        /* <DEDUP_REMOVED lines=11> */
[----:B------:R-:W3:Y:S08]  /*00b0*/  LDC.64 R4, c[0x0][0x388] ;  /* 0x0000e200ff047b82 */ /* 0x000ef00000000a00 */
[----:B------:R-:W4:Y:S01]  /*00c0*/  LDC.64 R8, c[0x0][0x398] ;  /* 0x0000e600ff087b82 */ /* 0x000f220000000a00 */
[----:B0-----:R-:W-:-:S05]  /*00d0*/  IMAD.WIDE R2, R11, 0x4, R2 ;  /* 0x000000040b027825 */ /* 0x001fca00078e0202 */
[----:B-1----:R-:W5:Y:S01]  /*00e0*/  LDG.E R0, desc[UR4][R2.64] ;  /* 0x0000000402007981 */ /* 0x002f62000c1e1900 */
[----:B--2---:R-:W-:-:S05]  /*00f0*/  IMAD.WIDE R6, R11, 0x4, R6 ;  /* 0x000000040b067825 */ /* 0x004fca00078e0206 */
[----:B------:R-:W5:Y:S01]  /*0100*/  LDG.E R13, desc[UR4][R6.64] ;  /* 0x00000004060d7981 */ /* 0x000f62000c1e1900 */
[----:B---3--:R-:W-:-:S05]  /*0110*/  IMAD.WIDE R4, R11, 0x4, R4 ;  /* 0x000000040b047825 */ /* 0x008fca00078e0204 */
[----:B------:R-:W2:Y:S01]  /*0120*/  LDG.E R10, desc[UR4][R4.64] ;  /* 0x00000004040a7981 */ /* 0x000ea2000c1e1900 */
[----:B----4-:R-:W-:-:S05]  /*0130*/  IMAD.WIDE R8, R11, 0x4, R8 ;  /* 0x000000040b087825 */ /* 0x010fca00078e0208 */
[----:B------:R-:W2:Y:S01]  /*0140*/  LDG.E R11, desc[UR4][R8.64] ;  /* 0x00000004080b7981 */ /* 0x000ea2000c1e1900 */
[----:B------:R-:W-:Y:S01]  /*0150*/  BSSY.RECONVERGENT B0, `(.L_x_109) ;  /* 0x0000011000007945 */ /* 0x000fe20003800200 */
[----:B-----5:R-:W-:-:S05]  /*0160*/  FFMA R15, R13, 0.00050000002374872565269, R0 ;  /* 0x3a03126f0d0f7823 */ /* 0x020fca0000000000 */
[----:B------:R-:W-:Y:S01]  /*0170*/  FSETP.GT.AND P0, PT, R15, 4000, PT ;  /* 0x457a00000f00780b */ /* 0x000fe20003f04000 */
[----:B--2---:R-:W-:-:S12]  /*0180*/  FFMA R17, R11, 0.00050000002374872565269, R10 ;  /* 0x3a03126f0b117823 */ /* 0x004fd8000000000a */
[----:B------:R-:W-:Y:S01]  /*0190*/  @P0 MOV R15, 0x457a0000 ;  /* 0x457a0000000f0802 */ /* 0x000fe20000000f00 */
[----:B------:R-:W-:Y:S01]  /*01a0*/  @P0 FADD R13, -R13, -RZ ;  /* 0x800000ff0d0d0221 */ /* 0x000fe20000000100 */
[----:B------:R-:W-:Y:S06]  /*01b0*/  @P0 BRA `(.L_x_110) ;  /* 0x0000000000280947 */ /* 0x000fec0003800000 */
[----:B------:R-:W-:-:S13]  /*01c0*/  FSETP.GEU.AND P0, PT, R15, RZ, PT ;  /* 0x000000ff0f00720b */ /* 0x000fda0003f0e000 */
[----:B------:R-:W-:Y:S01]  /*01d0*/  @!P0 FADD R13, -R13, -RZ ;  /* 0x800000ff0d0d8221 */ /* 0x000fe20000000100 */
[----:B------:R-:W-:Y:S01]  /*01e0*/  @!P0 MOV R15, RZ ;  /* 0x000000ff000f8202 */ /* 0x000fe20000000f00 */
[----:B------:R-:W-:Y:S06]  /*01f0*/  @!P0 BRA `(.L_x_110) ;  /* 0x0000000000188947 */ /* 0x000fec0003800000 */
[----:B------:R-:W-:-:S13]  /*0200*/  FSETP.GT.AND P0, PT, R17, 4000, PT ;  /* 0x457a00001100780b */ /* 0x000fda0003f04000 */
[----:B------:R-:W-:Y:S01]  /*0210*/  @P0 MOV R17, 0x457a0000 ;  /* 0x457a000000110802 */ /* 0x000fe20000000f00 */
[----:B------:R-:W-:-:S03]  /*0220*/  @P0 FADD R11, -R11, -RZ ;  /* 0x800000ff0b0b0221 */ /* 0x000fc60000000100 */
[----:B------:R-:W-:-:S04]  /*0230*/  @!P0 FSETP.GEU.AND P1, PT, R17, RZ, PT ;  /* 0x000000ff1100820b */ /* 0x000fc80003f2e000 */
[----:B------:R-:W-:Y:S02]  /*0240*/  @!P0 FSEL R17, R17, RZ, P1 ;  /* 0x000000ff11118208 */ /* 0x000fe40000800000 */
[----:B------:R-:W-:-:S07]  /*0250*/  @!P0 FSEL R11, -R11, R11, !P1 ;  /* 0x0000000b0b0b8208 */ /* 0x000fce0004800100 */
.L_x_110:
[----:B------:R-:W-:Y:S05]  /*0260*/  BSYNC.RECONVERGENT B0 ;  /* 0x0000000000007941 */ /* 0x000fea0003800200 */
.L_x_109:
[----:B------:R-:W-:Y:S04]  /*0270*/  STG.E desc[UR4][R2.64], R15 ;  /* 0x0000000f02007986 */ /* 0x000fe8000c101904 */
[----:B------:R-:W-:Y:S04]  /*0280*/  STG.E desc[UR4][R4.64], R17 ;  /* 0x0000001104007986 */ /* 0x000fe8000c101904 */
[----:B------:R-:W-:Y:S04]  /*0290*/  STG.E desc[UR4][R6.64], R13 ;  /* 0x0000000d06007986 */ /* 0x000fe8000c101904 */
[----:B------:R-:W-:Y:S01]  /*02a0*/  STG.E desc[UR4][R8.64], R11 ;  /* 0x0000000b08007986 */ /* 0x000fe2000c101904 */
[----:B------:R-:W-:Y:S05]  /*02b0*/  EXIT ;  /* 0x000000000000794d */ /* 0x000fea0003800000 */
.L_x_111:
        /* <DEDUP_REMOVED lines=12> */
.L_x_116:


//--------------------- .nv.shared.reserved.0     --------------------------
	.section	.nv.shared.reserved.0,"aw",@nobits
	.weak		__nv_reservedSMEM_offset_0_alias
	.size		__nv_reservedSMEM_offset_0_alias, 0, 64
	.other		__nv_reservedSMEM_offset_0_alias,@"STO_CUDA_RESERVED_SHARED STV_DEFAULT"
__nv_reservedSMEM_offset_0_alias:
	.zero		0
	.zero		64


//--------------------- .nv.constant0._Z15update_velocityPfS_S_S_S_i --------------------------
	.section	.nv.constant0._Z15update_velocityPfS_S_S_S_i,"a",@progbits
	.sectionflags	@""
	.align	4
.nv.constant0._Z15update_velocityPfS_S_S_S_i:
	.zero		940


//--------------------- .nv.constant0._Z15update_positionPfS_S_S_i --------------------------
	.section	.nv.constant0._Z15update_positionPfS_S_S_i,"a",@progbits
	.sectionflags	@""
	.align	4
.nv.constant0._Z15update_positionPfS_S_S_i:
	.zero		932


//--------------------- SYMBOLS --------------------------

	.type		.nv.reservedSmem.offset0,@object
	.size		.nv.reservedSmem.offset0,0x4
